	.target	sm_90a

	.elftype	@"ET_EXEC"


//--------------------- .note.nv.tkinfo           --------------------------
	.section	.note.nv.tkinfo,"",@"SHT_NOTE"
	.sectionflags	@"SHF_NOTE_NV_TKINFO"
	.tkinfo
        /*0018*/ 	.word	0x00000002
        /*0030*/ 	.string	""
        /*0030*/ 	.string	"ptxas"
        /*0030*/ 	.string	"Cuda compilation tools, release 13.0, V13.0.88"
        /*0030*/ 	.string	"Build cuda_13.0.r13.0/compiler.36424714_0"
        /*0030*/ 	.string	"-arch sm_90a -m 64 "



//--------------------- .note.nv.cuinfo           --------------------------
	.section	.note.nv.cuinfo,"",@"SHT_NOTE"
	.sectionflags	@"SHF_NOTE_NV_CUINFO"
        /*0018*/ 	.short	0x0002
        /*001a*/ 	.short	0x005a
        /*001c*/ 	.short	0x0082
	.zero		2


//--------------------- .nv.info                  --------------------------
	.section	.nv.info,"",@"SHT_CUDA_INFO"
	.align	4


	//----- nvinfo : EIATTR_REGCOUNT
	.align		4
        /*0000*/ 	.byte	0x04, 0x2f
        /*0002*/ 	.short	(.L_15 - .L_14)
	.align		4
.L_14:
        /*0004*/ 	.word	index@(_ZN7cutlass13device_kernelINS_4gemm6kernel13GemmUniversalIN4cute5tupleIJiiiiEEENS1_10collective13CollectiveMmaINS1_34MainloopSm90TmaGmmaWarpSpecializedILi28ENS5_IJNS4_1CILi2EEENSA_ILi1EEESC_EEENS1_32KernelTmaWarpSpecializedPingpongEEENS5_IJNSA_ILi64EEESG_NSA_ILi32EEEEEENS_6half_tENS5_IJlSC_lEEESJ_SK_NS4_8TiledMMAINS4_8MMA_AtomIJNS4_4SM904GMMA25MMA_64x64x16_F32F16F16_SSILNSO_5MajorE0ELSQ_0ELNSO_7ScaleInE1ELSR_1EEEEEENS4_6LayoutINS5_IJSC_SC_SC_EEENS5_IJNSA_ILi0EEESW_SW_EEEEENS5_IJNS4_10UnderscoreESZ_SZ_EEEEENS4_13SM90_TMA_LOADENS4_14ComposedLayoutINS4_7SwizzleILi2ELi4ELi3EEENS4_18smem_ptr_flag_bitsILi16EEENSU_INS5_IJNSA_ILi8EEESH_EEENS5_IJSH_SC_EEEEEEEvNS4_8identityENS4_23SM90_TMA_LOAD_MULTICASTES1C_vS1D_EENS_8epilogue10collective6detail29Sm90TmaWarpSpecializedAdapterINS1H_15DefaultEpilogueISJ_SK_SK_NS1G_6thread17LinearCombinationISJ_Li1EffLNS1L_9ScaleType4KindE0ELNS_15FloatRoundStyleE2ESJ_EENS1_15EpilogueDefaultEEEEEvvEEEEvNT_6ParamsE)
        /*0008*/ 	.word	0x000000a8


	//----- nvinfo : EIATTR_FRAME_SIZE
	.align		4
.L_15:
        /*000c*/ 	.byte	0x04, 0x11
        /*000e*/ 	.short	(.L_17 - .L_16)
	.align		4
.L_16:
        /*0010*/ 	.word	index@(_ZN7cutlass13device_kernelINS_4gemm6kernel13GemmUniversalIN4cute5tupleIJiiiiEEENS1_10collective13CollectiveMmaINS1_34MainloopSm90TmaGmmaWarpSpecializedILi28ENS5_IJNS4_1CILi2EEENSA_ILi1EEESC_EEENS1_32KernelTmaWarpSpecializedPingpongEEENS5_IJNSA_ILi64EEESG_NSA_ILi32EEEEEENS_6half_tENS5_IJlSC_lEEESJ_SK_NS4_8TiledMMAINS4_8MMA_AtomIJNS4_4SM904GMMA25MMA_64x64x16_F32F16F16_SSILNSO_5MajorE0ELSQ_0ELNSO_7ScaleInE1ELSR_1EEEEEENS4_6LayoutINS5_IJSC_SC_SC_EEENS5_IJNSA_ILi0EEESW_SW_EEEEENS5_IJNS4_10UnderscoreESZ_SZ_EEEEENS4_13SM90_TMA_LOADENS4_14ComposedLayoutINS4_7SwizzleILi2ELi4ELi3EEENS4_18smem_ptr_flag_bitsILi16EEENSU_INS5_IJNSA_ILi8EEESH_EEENS5_IJSH_SC_EEEEEEEvNS4_8identityENS4_23SM90_TMA_LOAD_MULTICASTES1C_vS1D_EENS_8epilogue10collective6detail29Sm90TmaWarpSpecializedAdapterINS1H_15DefaultEpilogueISJ_SK_SK_NS1G_6thread17LinearCombinationISJ_Li1EffLNS1L_9ScaleType4KindE0ELNS_15FloatRoundStyleE2ESJ_EENS1_15EpilogueDefaultEEEEEvvEEEEvNT_6ParamsE)
        /*0014*/ 	.word	0x00000008


	//----- nvinfo : EIATTR_MIN_STACK_SIZE
	.align		4
.L_17:
        /*0018*/ 	.byte	0x04, 0x12
        /*001a*/ 	.short	(.L_19 - .L_18)
	.align		4
.L_18:
        /*001c*/ 	.word	index@(_ZN7cutlass13device_kernelINS_4gemm6kernel13GemmUniversalIN4cute5tupleIJiiiiEEENS1_10collective13CollectiveMmaINS1_34MainloopSm90TmaGmmaWarpSpecializedILi28ENS5_IJNS4_1CILi2EEENSA_ILi1EEESC_EEENS1_32KernelTmaWarpSpecializedPingpongEEENS5_IJNSA_ILi64EEESG_NSA_ILi32EEEEEENS_6half_tENS5_IJlSC_lEEESJ_SK_NS4_8TiledMMAINS4_8MMA_AtomIJNS4_4SM904GMMA25MMA_64x64x16_F32F16F16_SSILNSO_5MajorE0ELSQ_0ELNSO_7ScaleInE1ELSR_1EEEEEENS4_6LayoutINS5_IJSC_SC_SC_EEENS5_IJNSA_ILi0EEESW_SW_EEEEENS5_IJNS4_10UnderscoreESZ_SZ_EEEEENS4_13SM90_TMA_LOADENS4_14ComposedLayoutINS4_7SwizzleILi2ELi4ELi3EEENS4_18smem_ptr_flag_bitsILi16EEENSU_INS5_IJNSA_ILi8EEESH_EEENS5_IJSH_SC_EEEEEEEvNS4_8identityENS4_23SM90_TMA_LOAD_MULTICASTES1C_vS1D_EENS_8epilogue10collective6detail29Sm90TmaWarpSpecializedAdapterINS1H_15DefaultEpilogueISJ_SK_SK_NS1G_6thread17LinearCombinationISJ_Li1EffLNS1L_9ScaleType4KindE0ELNS_15FloatRoundStyleE2ESJ_EENS1_15EpilogueDefaultEEEEEvvEEEEvNT_6ParamsE)
        /*0020*/ 	.word	0x00000008
.L_19:


//--------------------- .nv.compat                --------------------------
	.section	.nv.compat,"",@"SHT_CUDA_COMPAT_INFO"
	.align	4
        /*0000*/ 	.byte	0x02, 0x09, 0x01, 0x00, 0x02, 0x02, 0x04, 0x00, 0x02, 0x05, 0x05, 0x00, 0x03, 0x07, 0x01, 0x01
        /*0010*/ 	.byte	0x02, 0x03, 0x01, 0x00, 0x02, 0x06, 0x01, 0x00, 0x04, 0x0b, 0x08, 0x00, 0x00, 0x00, 0x00, 0x00
        /*0020*/ 	.byte	0x00, 0x00, 0x00, 0x00


//--------------------- .nv.info._ZN7cutlass13device_kernelINS_4gemm6kernel13GemmUniversalIN4cute5tupleIJiiiiEEENS1_10collective13CollectiveMmaINS1_34MainloopSm90TmaGmmaWarpSpecializedILi28ENS5_IJNS4_1CILi2EEENSA_ILi1EEESC_EEENS1_32KernelTmaWarpSpecializedPingpongEEENS5_IJNSA_ILi64EEESG_NSA_ILi32EEEEEENS_6half_tENS5_IJlSC_lEEESJ_SK_NS4_8TiledMMAINS4_8MMA_AtomIJNS4_4SM904GMMA25MMA_64x64x16_F32F16F16_SSILNSO_5MajorE0ELSQ_0ELNSO_7ScaleInE1ELSR_1EEEEEENS4_6LayoutINS5_IJSC_SC_SC_EEENS5_IJNSA_ILi0EEESW_SW_EEEEENS5_IJNS4_10UnderscoreESZ_SZ_EEEEENS4_13SM90_TMA_LOADENS4_14ComposedLayoutINS4_7SwizzleILi2ELi4ELi3EEENS4_18smem_ptr_flag_bitsILi16EEENSU_INS5_IJNSA_ILi8EEESH_EEENS5_IJSH_SC_EEEEEEEvNS4_8identityENS4_23SM90_TMA_LOAD_MULTICASTES1C_vS1D_EENS_8epilogue10collective6detail29Sm90TmaWarpSpecializedAdapterINS1H_15DefaultEpilogueISJ_SK_SK_NS1G_6thread17LinearCombinationISJ_Li1EffLNS1L_9ScaleType4KindE0ELNS_15FloatRoundStyleE2ESJ_EENS1_15EpilogueDefaultEEEEEvvEEEEvNT_6ParamsE --------------------------
	.section	.nv.info._ZN7cutlass13device_kernelINS_4gemm6kernel13GemmUniversalIN4cute5tupleIJiiiiEEENS1_10collective13CollectiveMmaINS1_34MainloopSm90TmaGmmaWarpSpecializedILi28ENS5_IJNS4_1CILi2EEENSA_ILi1EEESC_EEENS1_32KernelTmaWarpSpecializedPingpongEEENS5_IJNSA_ILi64EEESG_NSA_ILi32EEEEEENS_6half_tENS5_IJlSC_lEEESJ_SK_NS4_8TiledMMAINS4_8MMA_AtomIJNS4_4SM904GMMA25MMA_64x64x16_F32F16F16_SSILNSO_5MajorE0ELSQ_0ELNSO_7ScaleInE1ELSR_1EEEEEENS4_6LayoutINS5_IJSC_SC_SC_EEENS5_IJNSA_ILi0EEESW_SW_EEEEENS5_IJNS4_10UnderscoreESZ_SZ_EEEEENS4_13SM90_TMA_LOADENS4_14ComposedLayoutINS4_7SwizzleILi2ELi4ELi3EEENS4_18smem_ptr_flag_bitsILi16EEENSU_INS5_IJNSA_ILi8EEESH_EEENS5_IJSH_SC_EEEEEEEvNS4_8identityENS4_23SM90_TMA_LOAD_MULTICASTES1C_vS1D_EENS_8epilogue10collective6detail29Sm90TmaWarpSpecializedAdapterINS1H_15DefaultEpilogueISJ_SK_SK_NS1G_6thread17LinearCombinationISJ_Li1EffLNS1L_9ScaleType4KindE0ELNS_15FloatRoundStyleE2ESJ_EENS1_15EpilogueDefaultEEEEEvvEEEEvNT_6ParamsE,"",@"SHT_CUDA_INFO"
	.sectionflags	@""
	.align	4


	//----- nvinfo : EIATTR_CUDA_API_VERSION
	.align		4
        /*0000*/ 	.byte	0x04, 0x37
        /*0002*/ 	.short	(.L_21 - .L_20)
.L_20:
        /*0004*/ 	.word	0x00000082


	//----- nvinfo : EIATTR_KPARAM_INFO
	.align		4
.L_21:
        /*0008*/ 	.byte	0x04, 0x17
        /*000a*/ 	.short	(.L_23 - .L_22)
.L_22:
        /*000c*/ 	.word	0x00000000
        /*0010*/ 	.short	0x0000
        /*0012*/ 	.short	0x0070
        /*0014*/ 	.byte	0x00, 0xf0, 0x01, 0x10


	//----- nvinfo : EIATTR_SPARSE_MMA_MASK
	.align		4
.L_23:
        /*0018*/ 	.byte	0x03, 0x50
        /*001a*/ 	.short	0x0000


	//----- nvinfo : EIATTR_MAXREG_COUNT
	.align		4
        /*001c*/ 	.byte	0x03, 0x1b
        /*001e*/ 	.short	0x00a8


	//----- nvinfo : EIATTR_NUM_BARRIERS
	.align		4
        /*0020*/ 	.byte	0x02, 0x4c
        /*0022*/ 	.byte	0x01
	.zero		1


	//----- nvinfo : EIATTR_EXTERNS
	.align		4
        /*0024*/ 	.byte	0x04, 0x0f
        /*0026*/ 	.short	(.L_25 - .L_24)


	//   ....[0]....
	.align		4
.L_24:
        /*0028*/ 	.word	index@(__assertfail)


	//----- nvinfo : EIATTR_ANNOTATIONS
	.align		4
.L_25:
        /*002c*/ 	.byte	0x04, 0x55
        /*002e*/ 	.short	(.L_27 - .L_26)


	//   ....[0]....
.L_26:
        /*0030*/ 	.word	0x00000001
        /*0034*/ 	.byte	0xe0, 0x10, 0x00, 0x00, 0x01, 0x00, 0x00, 0x00, 0xd0, 0x46, 0x00, 0x00, 0x01, 0x00, 0x00, 0x00
        /*0044*/ 	.byte	0x50, 0x53, 0x00, 0x00


	//----- nvinfo : EIATTR_MERCURY_ISA_VERSION
	.align		4
.L_27:
        /*0048*/ 	.byte	0x03, 0x5f
        /*004a*/ 	.short	0x0101


	//----- nvinfo : EIATTR_INT_WARP_WIDE_INSTR_OFFSETS
	.align		4
        /*004c*/ 	.byte	0x04, 0x31
        /*004e*/ 	.short	(.L_29 - .L_28)


	//   ....[0]....
.L_28:
        /*0050*/ 	.word	0x00000860


	//   ....[1]....
        /*0054*/ 	.word	0x00000890


	//   ....[2]....
        /*0058*/ 	.word	0x000008d0


	//   ....[3]....
        /*005c*/ 	.word	0x00000a00


	//   ....[4]....
        /*0060*/ 	.word	0x00000a10


	//   ....[5]....
        /*0064*/ 	.word	0x00000a20


	//   ....[6]....
        /*0068*/ 	.word	0x00000ac0


	//   ....[7]....
        /*006c*/ 	.word	0x00000b00


	//   ....[8]....
        /*0070*/ 	.word	0x00002150


	//----- nvinfo : EIATTR_COOP_GROUP_MASK_REGIDS
	.align		4
.L_29:
        /*0074*/ 	.byte	0x04, 0x29
        /*0076*/ 	.short	(.L_31 - .L_30)


	//   ....[0]....
.L_30:
        /*0078*/ 	.word	0xffffffff


	//   ....[1]....
        /*007c*/ 	.word	0xffffffff


	//   ....[2]....
        /*0080*/ 	.word	0xffffffff


	//   ....[3]....
        /*0084*/ 	.word	0xffffffff


	//   ....[4]....
        /*0088*/ 	.word	0xffffffff


	//   ....[5]....
        /*008c*/ 	.word	0xffffffff


	//   ....[6]....
        /*0090*/ 	.word	0xffffffff


	//----- nvinfo : EIATTR_COOP_GROUP_INSTR_OFFSETS
	.align		4
.L_31:
        /*0094*/ 	.byte	0x04, 0x28
        /*0096*/ 	.short	(.L_33 - .L_32)


	//   ....[0]....
.L_32:
        /*0098*/ 	.word	0x00000070


	//   ....[1]....
        /*009c*/ 	.word	0x00000080


	//   ....[2]....
        /*00a0*/ 	.word	0x00000140


	//   ....[3]....
        /*00a4*/ 	.word	0x00000620


	//   ....[4]....
        /*00a8*/ 	.word	0x00000660


	//   ....[5]....
        /*00ac*/ 	.word	0x00000a40


	//   ....[6]....
        /*00b0*/ 	.word	0x00000c80


	//----- nvinfo : EIATTR_REG_RECONFIG
	.align		4
.L_33:
        /*00b4*/ 	.byte	0x01, 0x54
	.zero		2


	//----- nvinfo : EIATTR_SYSCALL_OFFSETS
	.align		4
        /*00b8*/ 	.byte	0x04, 0x46
        /*00ba*/ 	.short	(.L_35 - .L_34)


	//   ....[0]....
.L_34:
        /*00bc*/ 	.word	0x00001b90


	//----- nvinfo : EIATTR_MBARRIER_INSTR_OFFSETS
	.align		4
.L_35:
        /*00c0*/ 	.byte	0x04, 0x39
        /*00c2*/ 	.short	(.L_37 - .L_36)


	//   ....[0]....
.L_36:
        /*00c4*/ 	.word	0x00000280
        /*00c8*/ 	.word	0x000000ff
        /*00cc*/ 	.word	0x00000000
        /*00d0*/ 	.short	0x0100
        /*00d2*/ 	.byte	0x08
	.zero		1


	//   ....[1]....
        /*00d4*/ 	.word	0x00000290
        /*00d8*/ 	.word	0x000000ff
        /*00dc*/ 	.word	0x000000e0
        /*00e0*/ 	.short	0x0100
        /*00e2*/ 	.byte	0x08
	.zero		1


	//   ....[2]....
        /*00e4*/ 	.word	0x000002a0
        /*00e8*/ 	.word	0x000000ff
        /*00ec*/ 	.word	0x00000008
        /*00f0*/ 	.short	0x0100
        /*00f2*/ 	.byte	0x08
	.zero		1


	//   ....[3]....
        /*00f4*/ 	.word	0x000002b0
        /*00f8*/ 	.word	0x000000ff
        /*00fc*/ 	.word	0x000000e8
        /*0100*/ 	.short	0x0100
        /*0102*/ 	.byte	0x08
	.zero		1


	//   ....[4]....
        /*0104*/ 	.word	0x000002c0
        /*0108*/ 	.word	0x000000ff
        /*010c*/ 	.word	0x00000010
        /*0110*/ 	.short	0x0100
        /*0112*/ 	.byte	0x08
	.zero		1


	//   ....[5]....
        /*0114*/ 	.word	0x000002d0
        /*0118*/ 	.word	0x000000ff
        /*011c*/ 	.word	0x000000f0
        /*0120*/ 	.short	0x0100
        /*0122*/ 	.byte	0x08
	.zero		1


	//   ....[6]....
        /*0124*/ 	.word	0x000002e0
        /*0128*/ 	.word	0x000000ff
        /*012c*/ 	.word	0x00000018
        /*0130*/ 	.short	0x0100
        /*0132*/ 	.byte	0x08
	.zero		1


	//   ....[7]....
        /*0134*/ 	.word	0x000002f0
        /*0138*/ 	.word	0x000000ff
        /*013c*/ 	.word	0x000000f8
        /*0140*/ 	.short	0x0100
        /*0142*/ 	.byte	0x08
	.zero		1


	//   ....[8]....
        /*0144*/ 	.word	0x00000300
        /*0148*/ 	.word	0x000000ff
        /*014c*/ 	.word	0x00000020
        /*0150*/ 	.short	0x0100
        /*0152*/ 	.byte	0x08
	.zero		1


	//   ....[9]....
        /*0154*/ 	.word	0x00000310
        /*0158*/ 	.word	0x000000ff
        /*015c*/ 	.word	0x00000100
        /*0160*/ 	.short	0x0100
        /*0162*/ 	.byte	0x08
	.zero		1


	//   ....[10]....
        /*0164*/ 	.word	0x00000320
        /*0168*/ 	.word	0x000000ff
        /*016c*/ 	.word	0x00000028
        /*0170*/ 	.short	0x0100
        /*0172*/ 	.byte	0x08
	.zero		1


	//   ....[11]....
        /*0174*/ 	.word	0x00000330
        /*0178*/ 	.word	0x000000ff
        /*017c*/ 	.word	0x00000108
        /*0180*/ 	.short	0x0100
        /*0182*/ 	.byte	0x08
	.zero		1


	//   ....[12]....
        /*0184*/ 	.word	0x00000340
        /*0188*/ 	.word	0x000000ff
        /*018c*/ 	.word	0x00000030
        /*0190*/ 	.short	0x0100
        /*0192*/ 	.byte	0x08
	.zero		1


	//   ....[13]....
        /*0194*/ 	.word	0x00000350
        /*0198*/ 	.word	0x000000ff
        /*019c*/ 	.word	0x00000110
        /*01a0*/ 	.short	0x0100
        /*01a2*/ 	.byte	0x08
	.zero		1


	//   ....[14]....
        /*01a4*/ 	.word	0x00000360
        /*01a8*/ 	.word	0x000000ff
        /*01ac*/ 	.word	0x00000038
        /*01b0*/ 	.short	0x0100
        /*01b2*/ 	.byte	0x08
	.zero		1


	//   ....[15]....
        /*01b4*/ 	.word	0x00000370
        /*01b8*/ 	.word	0x000000ff
        /*01bc*/ 	.word	0x00000118
        /*01c0*/ 	.short	0x0100
        /*01c2*/ 	.byte	0x08
	.zero		1


	//   ....[16]....
        /*01c4*/ 	.word	0x00000380
        /*01c8*/ 	.word	0x000000ff
        /*01cc*/ 	.word	0x00000040
        /*01d0*/ 	.short	0x0100
        /*01d2*/ 	.byte	0x08
	.zero		1


	//   ....[17]....
        /*01d4*/ 	.word	0x00000390
        /*01d8*/ 	.word	0x000000ff
        /*01dc*/ 	.word	0x00000120
        /*01e0*/ 	.short	0x0100
        /*01e2*/ 	.byte	0x08
	.zero		1


	//   ....[18]....
        /*01e4*/ 	.word	0x000003a0
        /*01e8*/ 	.word	0x000000ff
        /*01ec*/ 	.word	0x00000048
        /*01f0*/ 	.short	0x0100
        /*01f2*/ 	.byte	0x08
	.zero		1


	//   ....[19]....
        /*01f4*/ 	.word	0x000003b0
        /*01f8*/ 	.word	0x000000ff
        /*01fc*/ 	.word	0x00000128
        /*0200*/ 	.short	0x0100
        /*0202*/ 	.byte	0x08
	.zero		1


	//   ....[20]....
        /*0204*/ 	.word	0x000003c0
        /*0208*/ 	.word	0x000000ff
        /*020c*/ 	.word	0x00000050
        /*0210*/ 	.short	0x0100
        /*0212*/ 	.byte	0x08
	.zero		1


	//   ....[21]....
        /*0214*/ 	.word	0x000003d0
        /*0218*/ 	.word	0x000000ff
        /*021c*/ 	.word	0x00000130
        /*0220*/ 	.short	0x0100
        /*0222*/ 	.byte	0x08
	.zero		1


	//   ....[22]....
        /*0224*/ 	.word	0x000003e0
        /*0228*/ 	.word	0x000000ff
        /*022c*/ 	.word	0x00000058
        /*0230*/ 	.short	0x0100
        /*0232*/ 	.byte	0x08
	.zero		1


	//   ....[23]....
        /*0234*/ 	.word	0x000003f0
        /*0238*/ 	.word	0x000000ff
        /*023c*/ 	.word	0x00000138
        /*0240*/ 	.short	0x0100
        /*0242*/ 	.byte	0x08
	.zero		1


	//   ....[24]....
        /*0244*/ 	.word	0x00000400
        /*0248*/ 	.word	0x000000ff
        /*024c*/ 	.word	0x00000060
        /*0250*/ 	.short	0x0100
        /*0252*/ 	.byte	0x08
	.zero		1


	//   ....[25]....
        /*0254*/ 	.word	0x00000410
        /*0258*/ 	.word	0x000000ff
        /*025c*/ 	.word	0x00000140
        /*0260*/ 	.short	0x0100
        /*0262*/ 	.byte	0x08
	.zero		1


	//   ....[26]....
        /*0264*/ 	.word	0x00000420
        /*0268*/ 	.word	0x000000ff
        /*026c*/ 	.word	0x00000068
        /*0270*/ 	.short	0x0100
        /*0272*/ 	.byte	0x08
	.zero		1


	//   ....[27]....
        /*0274*/ 	.word	0x00000430
        /*0278*/ 	.word	0x000000ff
        /*027c*/ 	.word	0x00000148
        /*0280*/ 	.short	0x0100
        /*0282*/ 	.byte	0x08
	.zero		1


	//   ....[28]....
        /*0284*/ 	.word	0x00000440
        /*0288*/ 	.word	0x000000ff
        /*028c*/ 	.word	0x00000070
        /*0290*/ 	.short	0x0100
        /*0292*/ 	.byte	0x08
	.zero		1


	//   ....[29]....
        /*0294*/ 	.word	0x00000450
        /*0298*/ 	.word	0x000000ff
        /*029c*/ 	.word	0x00000150
        /*02a0*/ 	.short	0x0100
        /*02a2*/ 	.byte	0x08
	.zero		1


	//   ....[30]....
        /*02a4*/ 	.word	0x00000460
        /*02a8*/ 	.word	0x000000ff
        /*02ac*/ 	.word	0x00000078
        /*02b0*/ 	.short	0x0100
        /*02b2*/ 	.byte	0x08
	.zero		1


	//   ....[31]....
        /*02b4*/ 	.word	0x00000470
        /*02b8*/ 	.word	0x000000ff
        /*02bc*/ 	.word	0x00000158
        /*02c0*/ 	.short	0x0100
        /*02c2*/ 	.byte	0x08
	.zero		1


	//   ....[32]....
        /*02c4*/ 	.word	0x00000480
        /*02c8*/ 	.word	0x000000ff
        /*02cc*/ 	.word	0x00000080
        /*02d0*/ 	.short	0x0100
        /*02d2*/ 	.byte	0x08
	.zero		1


	//   ....[33]....
        /*02d4*/ 	.word	0x00000490
        /*02d8*/ 	.word	0x000000ff
        /*02dc*/ 	.word	0x00000160
        /*02e0*/ 	.short	0x0100
        /*02e2*/ 	.byte	0x08
	.zero		1


	//   ....[34]....
        /*02e4*/ 	.word	0x000004a0
        /*02e8*/ 	.word	0x000000ff
        /*02ec*/ 	.word	0x00000088
        /*02f0*/ 	.short	0x0100
        /*02f2*/ 	.byte	0x08
	.zero		1


	//   ....[35]....
        /*02f4*/ 	.word	0x000004b0
        /*02f8*/ 	.word	0x000000ff
        /*02fc*/ 	.word	0x00000168
        /*0300*/ 	.short	0x0100
        /*0302*/ 	.byte	0x08
	.zero		1


	//   ....[36]....
        /*0304*/ 	.word	0x000004c0
        /*0308*/ 	.word	0x000000ff
        /*030c*/ 	.word	0x00000090
        /*0310*/ 	.short	0x0100
        /*0312*/ 	.byte	0x08
	.zero		1


	//   ....[37]....
        /*0314*/ 	.word	0x000004d0
        /*0318*/ 	.word	0x000000ff
        /*031c*/ 	.word	0x00000170
        /*0320*/ 	.short	0x0100
        /*0322*/ 	.byte	0x08
	.zero		1


	//   ....[38]....
        /*0324*/ 	.word	0x000004e0
        /*0328*/ 	.word	0x000000ff
        /*032c*/ 	.word	0x00000098
        /*0330*/ 	.short	0x0100
        /*0332*/ 	.byte	0x08
	.zero		1


	//   ....[39]....
        /*0334*/ 	.word	0x000004f0
        /*0338*/ 	.word	0x000000ff
        /*033c*/ 	.word	0x00000178
        /*0340*/ 	.short	0x0100
        /*0342*/ 	.byte	0x08
	.zero		1


	//   ....[40]....
        /*0344*/ 	.word	0x00000500
        /*0348*/ 	.word	0x000000ff
        /*034c*/ 	.word	0x000000a0
        /*0350*/ 	.short	0x0100
        /*0352*/ 	.byte	0x08
	.zero		1


	//   ....[41]....
        /*0354*/ 	.word	0x00000510
        /*0358*/ 	.word	0x000000ff
        /*035c*/ 	.word	0x00000180
        /*0360*/ 	.short	0x0100
        /*0362*/ 	.byte	0x08
	.zero		1


	//   ....[42]....
        /*0364*/ 	.word	0x00000520
        /*0368*/ 	.word	0x000000ff
        /*036c*/ 	.word	0x000000a8
        /*0370*/ 	.short	0x0100
        /*0372*/ 	.byte	0x08
	.zero		1


	//   ....[43]....
        /*0374*/ 	.word	0x00000530
        /*0378*/ 	.word	0x000000ff
        /*037c*/ 	.word	0x00000188
        /*0380*/ 	.short	0x0100
        /*0382*/ 	.byte	0x08
	.zero		1


	//   ....[44]....
        /*0384*/ 	.word	0x00000540
        /*0388*/ 	.word	0x000000ff
        /*038c*/ 	.word	0x000000b0
        /*0390*/ 	.short	0x0100
        /*0392*/ 	.byte	0x08
	.zero		1


	//   ....[45]....
        /*0394*/ 	.word	0x00000550
        /*0398*/ 	.word	0x000000ff
        /*039c*/ 	.word	0x00000190
        /*03a0*/ 	.short	0x0100
        /*03a2*/ 	.byte	0x08
	.zero		1


	//   ....[46]....
        /*03a4*/ 	.word	0x00000560
        /*03a8*/ 	.word	0x000000ff
        /*03ac*/ 	.word	0x000000b8
        /*03b0*/ 	.short	0x0100
        /*03b2*/ 	.byte	0x08
	.zero		1


	//   ....[47]....
        /*03b4*/ 	.word	0x00000570
        /*03b8*/ 	.word	0x000000ff
        /*03bc*/ 	.word	0x00000198
        /*03c0*/ 	.short	0x0100
        /*03c2*/ 	.byte	0x08
	.zero		1


	//   ....[48]....
        /*03c4*/ 	.word	0x00000580
        /*03c8*/ 	.word	0x000000ff
        /*03cc*/ 	.word	0x000000c0
        /*03d0*/ 	.short	0x0100
        /*03d2*/ 	.byte	0x08
	.zero		1


	//   ....[49]....
        /*03d4*/ 	.word	0x00000590
        /*03d8*/ 	.word	0x000000ff
        /*03dc*/ 	.word	0x000001a0
        /*03e0*/ 	.short	0x0100
        /*03e2*/ 	.byte	0x08
	.zero		1


	//   ....[50]....
        /*03e4*/ 	.word	0x000005a0
        /*03e8*/ 	.word	0x000000ff
        /*03ec*/ 	.word	0x000000c8
        /*03f0*/ 	.short	0x0100
        /*03f2*/ 	.byte	0x08
	.zero		1


	//   ....[51]....
        /*03f4*/ 	.word	0x000005b0
        /*03f8*/ 	.word	0x000000ff
        /*03fc*/ 	.word	0x000001a8
        /*0400*/ 	.short	0x0100
        /*0402*/ 	.byte	0x08
	.zero		1


	//   ....[52]....
        /*0404*/ 	.word	0x000005c0
        /*0408*/ 	.word	0x000000ff
        /*040c*/ 	.word	0x000000d0
        /*0410*/ 	.short	0x0100
        /*0412*/ 	.byte	0x08
	.zero		1


	//   ....[53]....
        /*0414*/ 	.word	0x000005d0
        /*0418*/ 	.word	0x000000ff
        /*041c*/ 	.word	0x000001b0
        /*0420*/ 	.short	0x0100
        /*0422*/ 	.byte	0x08
	.zero		1


	//   ....[54]....
        /*0424*/ 	.word	0x000005e0
        /*0428*/ 	.word	0x000000ff
        /*042c*/ 	.word	0x000000d8
        /*0430*/ 	.short	0x0100
        /*0432*/ 	.byte	0x08
	.zero		1


	//   ....[55]....
        /*0434*/ 	.word	0x000005f0
        /*0438*/ 	.word	0x000000ff
        /*043c*/ 	.word	0x000001b8
        /*0440*/ 	.short	0x0100
        /*0442*/ 	.byte	0x08
	.zero		1


	//   ....[56]....
        /*0444*/ 	.word	0x00000b30
        /*0448*/ 	.word	0x000000ff
        /*044c*/ 	.word	0x000001f0
        /*0450*/ 	.short	0x0100
        /*0452*/ 	.byte	0x08
	.zero		1


	//   ....[57]....
        /*0454*/ 	.word	0x00000bc0
        /*0458*/ 	.word	0x000000ff
        /*045c*/ 	.word	0x000001f8
        /*0460*/ 	.short	0x0100
        /*0462*/ 	.byte	0x08
	.zero		1


	//   ....[58]....
        /*0464*/ 	.word	0x00000c00
        /*0468*/ 	.word	0x000000ff
        /*046c*/ 	.word	0x000001d0
        /*0470*/ 	.short	0x0100
        /*0472*/ 	.byte	0x09
	.zero		1


	//   ....[59]....
        /*0474*/ 	.word	0x00000c10
        /*0478*/ 	.word	0x000000ff
        /*047c*/ 	.word	0x000001d8
        /*0480*/ 	.short	0x0100
        /*0482*/ 	.byte	0x09
	.zero		1


	//   ....[60]....
        /*0484*/ 	.word	0x00000c20
        /*0488*/ 	.word	0x000000ff
        /*048c*/ 	.word	0x000001e0
        /*0490*/ 	.short	0x0100
        /*0492*/ 	.byte	0x09
	.zero		1


	//   ....[61]....
        /*0494*/ 	.word	0x00000c30
        /*0498*/ 	.word	0x000000ff
        /*049c*/ 	.word	0x000001e8
        /*04a0*/ 	.short	0x0100
        /*04a2*/ 	.byte	0x09
	.zero		1


	//   ....[62]....
        /*04a4*/ 	.word	0x00001a70
        /*04a8*/ 	.word	0x0000003f
        /*04ac*/ 	.word	0x00000000
        /*04b0*/ 	.short	0x010a
        /*04b2*/ 	.byte	0x2a
	.zero		1


	//   ....[63]....
        /*04b4*/ 	.word	0x00001c10
        /*04b8*/ 	.word	0x00000003
        /*04bc*/ 	.word	0x00000000
        /*04c0*/ 	.short	0x010a
        /*04c2*/ 	.byte	0x3f
	.zero		1


	//   ....[64]....
        /*04c4*/ 	.word	0x00001c50
        /*04c8*/ 	.word	0x00000003
        /*04cc*/ 	.word	0x00000000
        /*04d0*/ 	.short	0x010a
        /*04d2*/ 	.byte	0x3f
	.zero		1


	//   ....[65]....
        /*04d4*/ 	.word	0x00001e50
        /*04d8*/ 	.word	0x000000ff
        /*04dc*/ 	.word	0x00000000
        /*04e0*/ 	.short	0x010a
        /*04e2*/ 	.byte	0x04
	.zero		1


	//   ....[66]....
        /*04e4*/ 	.word	0x00001e90
        /*04e8*/ 	.word	0x000000ff
        /*04ec*/ 	.word	0x00000000
        /*04f0*/ 	.short	0x010a
        /*04f2*/ 	.byte	0x04
	.zero		1


	//   ....[67]....
        /*04f4*/ 	.word	0x00001ff0
        /*04f8*/ 	.word	0x00000005
        /*04fc*/ 	.word	0x00000000
        /*0500*/ 	.short	0x0101
        /*0502*/ 	.byte	0x3f
	.zero		1


	//   ....[68]....
        /*0504*/ 	.word	0x000020f0
        /*0508*/ 	.word	0x00000040
        /*050c*/ 	.word	0x00000000
        /*0510*/ 	.short	0x0101
        /*0512*/ 	.byte	0x2f
	.zero		1


	//   ....[69]....
        /*0514*/ 	.word	0x000021f0
        /*0518*/ 	.word	0x00000003
        /*051c*/ 	.word	0x00000000
        /*0520*/ 	.short	0x0101
        /*0522*/ 	.byte	0x3f
	.zero		1


	//   ....[70]....
        /*0524*/ 	.word	0x000022b0
        /*0528*/ 	.word	0x0000003f
        /*052c*/ 	.word	0x00000010
        /*0530*/ 	.short	0x010a
        /*0532*/ 	.byte	0x2a
	.zero		1


	//   ....[71]....
        /*0534*/ 	.word	0x000046f0
        /*0538*/ 	.word	0x00000042
        /*053c*/ 	.word	0x00000000
        /*0540*/ 	.short	0x0101
        /*0542*/ 	.byte	0x2f
	.zero		1


	//   ....[72]....
        /*0544*/ 	.word	0x000050a0
        /*0548*/ 	.word	0x0000000d
        /*054c*/ 	.word	0x000000e0
        /*0550*/ 	.short	0x010a
        /*0552*/ 	.byte	0x3f
	.zero		1


	//   ....[73]....
        /*0554*/ 	.word	0x00005460
        /*0558*/ 	.word	0x00000002
        /*055c*/ 	.word	0x000001f8
        /*0560*/ 	.short	0x0101
        /*0562*/ 	.byte	0x3f
	.zero		1


	//   ....[74]....
        /*0564*/ 	.word	0x00005bf0
        /*0568*/ 	.word	0x00000007
        /*056c*/ 	.word	0x00000000
        /*0570*/ 	.short	0x010a
        /*0572*/ 	.byte	0x3f
	.zero		1


	//   ....[75]....
        /*0574*/ 	.word	0x00005c70
        /*0578*/ 	.word	0x00000009
        /*057c*/ 	.word	0x00000000
        /*0580*/ 	.short	0x010a
        /*0582*/ 	.byte	0x3f
	.zero		1


	//   ....[76]....
        /*0584*/ 	.word	0x00005d00
        /*0588*/ 	.word	0x00000006
        /*058c*/ 	.word	0x00000000
        /*0590*/ 	.short	0x010a
        /*0592*/ 	.byte	0x3f
	.zero		1


	//   ....[77]....
        /*0594*/ 	.word	0x00005d90
        /*0598*/ 	.word	0x00000009
        /*059c*/ 	.word	0x00000000
        /*05a0*/ 	.short	0x010a
        /*05a2*/ 	.byte	0x3f
	.zero		1


	//   ....[78]....
        /*05a4*/ 	.word	0x00005e20
        /*05a8*/ 	.word	0x00000006
        /*05ac*/ 	.word	0x00000000
        /*05b0*/ 	.short	0x010a
        /*05b2*/ 	.byte	0x3f
	.zero		1


	//   ....[79]....
        /*05b4*/ 	.word	0x00005eb0
        /*05b8*/ 	.word	0x00000009
        /*05bc*/ 	.word	0x00000000
        /*05c0*/ 	.short	0x010a
        /*05c2*/ 	.byte	0x3f
	.zero		1


	//   ....[80]....
        /*05c4*/ 	.word	0x00005f40
        /*05c8*/ 	.word	0x00000006
        /*05cc*/ 	.word	0x00000000
        /*05d0*/ 	.short	0x010a
        /*05d2*/ 	.byte	0x3f
	.zero		1


	//   ....[81]....
        /*05d4*/ 	.word	0x00005fd0
        /*05d8*/ 	.word	0x00000009
        /*05dc*/ 	.word	0x00000000
        /*05e0*/ 	.short	0x010a
        /*05e2*/ 	.byte	0x3f
	.zero		1


	//   ....[82]....
        /*05e4*/ 	.word	0x00006060
        /*05e8*/ 	.word	0x00000006
        /*05ec*/ 	.word	0x00000000
        /*05f0*/ 	.short	0x010a
        /*05f2*/ 	.byte	0x3f
	.zero		1


	//   ....[83]....
        /*05f4*/ 	.word	0x000060f0
        /*05f8*/ 	.word	0x00000009
        /*05fc*/ 	.word	0x00000000
        /*0600*/ 	.short	0x010a
        /*0602*/ 	.byte	0x3f
	.zero		1


	//   ....[84]....
        /*0604*/ 	.word	0x00006180
        /*0608*/ 	.word	0x00000006
        /*060c*/ 	.word	0x00000000
        /*0610*/ 	.short	0x010a
        /*0612*/ 	.byte	0x3f
	.zero		1


	//   ....[85]....
        /*0614*/ 	.word	0x00006210
        /*0618*/ 	.word	0x00000009
        /*061c*/ 	.word	0x00000000
        /*0620*/ 	.short	0x010a
        /*0622*/ 	.byte	0x3f
	.zero		1


	//   ....[86]....
        /*0624*/ 	.word	0x000062a0
        /*0628*/ 	.word	0x00000006
        /*062c*/ 	.word	0x00000000
        /*0630*/ 	.short	0x010a
        /*0632*/ 	.byte	0x3f
	.zero		1


	//   ....[87]....
        /*0634*/ 	.word	0x00006330
        /*0638*/ 	.word	0x00000009
        /*063c*/ 	.word	0x00000000
        /*0640*/ 	.short	0x010a
        /*0642*/ 	.byte	0x3f
	.zero		1


	//   ....[88]....
        /*0644*/ 	.word	0x000063c0
        /*0648*/ 	.word	0x00000006
        /*064c*/ 	.word	0x00000000
        /*0650*/ 	.short	0x010a
        /*0652*/ 	.byte	0x3f
	.zero		1


	//   ....[89]....
        /*0654*/ 	.word	0x00006450
        /*0658*/ 	.word	0x00000009
        /*065c*/ 	.word	0x00000000
        /*0660*/ 	.short	0x010a
        /*0662*/ 	.byte	0x3f
	.zero		1


	//   ....[90]....
        /*0664*/ 	.word	0x000064e0
        /*0668*/ 	.word	0x00000006
        /*066c*/ 	.word	0x00000000
        /*0670*/ 	.short	0x010a
        /*0672*/ 	.byte	0x3f
	.zero		1


	//   ....[91]....
        /*0674*/ 	.word	0x00006570
        /*0678*/ 	.word	0x00000009
        /*067c*/ 	.word	0x00000000
        /*0680*/ 	.short	0x010a
        /*0682*/ 	.byte	0x3f
	.zero		1


	//   ....[92]....
        /*0684*/ 	.word	0x00006600
        /*0688*/ 	.word	0x00000006
        /*068c*/ 	.word	0x00000000
        /*0690*/ 	.short	0x010a
        /*0692*/ 	.byte	0x3f
	.zero		1


	//   ....[93]....
        /*0694*/ 	.word	0x00006690
        /*0698*/ 	.word	0x00000009
        /*069c*/ 	.word	0x00000000
        /*06a0*/ 	.short	0x010a
        /*06a2*/ 	.byte	0x3f
	.zero		1


	//   ....[94]....
        /*06a4*/ 	.word	0x00006720
        /*06a8*/ 	.word	0x00000006
        /*06ac*/ 	.word	0x00000000
        /*06b0*/ 	.short	0x010a
        /*06b2*/ 	.byte	0x3f
	.zero		1


	//   ....[95]....
        /*06b4*/ 	.word	0x000067b0
        /*06b8*/ 	.word	0x00000009
        /*06bc*/ 	.word	0x00000000
        /*06c0*/ 	.short	0x010a
        /*06c2*/ 	.byte	0x3f
	.zero		1


	//   ....[96]....
        /*06c4*/ 	.word	0x00006840
        /*06c8*/ 	.word	0x00000006
        /*06cc*/ 	.word	0x00000000
        /*06d0*/ 	.short	0x010a
        /*06d2*/ 	.byte	0x3f
	.zero		1


	//   ....[97]....
        /*06d4*/ 	.word	0x000068d0
        /*06d8*/ 	.word	0x00000009
        /*06dc*/ 	.word	0x00000000
        /*06e0*/ 	.short	0x010a
        /*06e2*/ 	.byte	0x3f
	.zero		1


	//   ....[98]....
        /*06e4*/ 	.word	0x00006960
        /*06e8*/ 	.word	0x00000006
        /*06ec*/ 	.word	0x00000000
        /*06f0*/ 	.short	0x010a
        /*06f2*/ 	.byte	0x3f
	.zero		1


	//   ....[99]....
        /*06f4*/ 	.word	0x000069f0
        /*06f8*/ 	.word	0x00000009
        /*06fc*/ 	.word	0x00000000
        /*0700*/ 	.short	0x010a
        /*0702*/ 	.byte	0x3f
	.zero		1


	//   ....[100]....
        /*0704*/ 	.word	0x00006a80
        /*0708*/ 	.word	0x00000006
        /*070c*/ 	.word	0x00000000
        /*0710*/ 	.short	0x010a
        /*0712*/ 	.byte	0x3f
	.zero		1


	//   ....[101]....
        /*0714*/ 	.word	0x00006b10
        /*0718*/ 	.word	0x00000003
        /*071c*/ 	.word	0x00000000
        /*0720*/ 	.short	0x010a
        /*0722*/ 	.byte	0x3f
	.zero		1


	//   ....[102]....
        /*0724*/ 	.word	0x00006b70
        /*0728*/ 	.word	0x00000041
        /*072c*/ 	.word	0x00000000
        /*0730*/ 	.short	0x010a
        /*0732*/ 	.byte	0x3f
	.zero		1


	//   ....[103]....
        /*0734*/ 	.word	0x00006bc0
        /*0738*/ 	.word	0x00000003
        /*073c*/ 	.word	0x00000000
        /*0740*/ 	.short	0x010a
        /*0742*/ 	.byte	0x3f
	.zero		1


	//   ....[104]....
        /*0744*/ 	.word	0x00006c20
        /*0748*/ 	.word	0x00000005
        /*074c*/ 	.word	0x00000000
        /*0750*/ 	.short	0x010a
        /*0752*/ 	.byte	0x3f
	.zero		1


	//   ....[105]....
        /*0754*/ 	.word	0x00006c70
        /*0758*/ 	.word	0x00000041
        /*075c*/ 	.word	0x00000010
        /*0760*/ 	.short	0x010a
        /*0762*/ 	.byte	0x3f
	.zero		1


	//   ....[106]....
        /*0764*/ 	.word	0x00006d40
        /*0768*/ 	.word	0x0000000d
        /*076c*/ 	.word	0x000000e0
        /*0770*/ 	.short	0x010a
        /*0772*/ 	.byte	0x3f
	.zero		1


	//   ....[107]....
        /*0774*/ 	.word	0x00006e10
        /*0778*/ 	.word	0x00000007
        /*077c*/ 	.word	0x00000000
        /*0780*/ 	.short	0x010a
        /*0782*/ 	.byte	0x3f
	.zero		1


	//   ....[108]....
        /*0784*/ 	.word	0x00006e60
        /*0788*/ 	.word	0x00000009
        /*078c*/ 	.word	0x00000000
        /*0790*/ 	.short	0x010a
        /*0792*/ 	.byte	0x3f
	.zero		1


	//   ....[109]....
        /*0794*/ 	.word	0x00006eb0
        /*0798*/ 	.word	0x00000006
        /*079c*/ 	.word	0x00000000
        /*07a0*/ 	.short	0x010a
        /*07a2*/ 	.byte	0x3f
	.zero		1


	//   ....[110]....
        /*07a4*/ 	.word	0x00006f00
        /*07a8*/ 	.word	0x00000009
        /*07ac*/ 	.word	0x00000000
        /*07b0*/ 	.short	0x010a
        /*07b2*/ 	.byte	0x3f
	.zero		1


	//   ....[111]....
        /*07b4*/ 	.word	0x00006f50
        /*07b8*/ 	.word	0x00000006
        /*07bc*/ 	.word	0x00000000
        /*07c0*/ 	.short	0x010a
        /*07c2*/ 	.byte	0x3f
	.zero		1


	//   ....[112]....
        /*07c4*/ 	.word	0x00006fa0
        /*07c8*/ 	.word	0x00000009
        /*07cc*/ 	.word	0x00000000
        /*07d0*/ 	.short	0x010a
        /*07d2*/ 	.byte	0x3f
	.zero		1


	//   ....[113]....
        /*07d4*/ 	.word	0x00006ff0
        /*07d8*/ 	.word	0x00000006
        /*07dc*/ 	.word	0x00000000
        /*07e0*/ 	.short	0x010a
        /*07e2*/ 	.byte	0x3f
	.zero		1


	//   ....[114]....
        /*07e4*/ 	.word	0x00007040
        /*07e8*/ 	.word	0x00000009
        /*07ec*/ 	.word	0x00000000
        /*07f0*/ 	.short	0x010a
        /*07f2*/ 	.byte	0x3f
	.zero		1


	//   ....[115]....
        /*07f4*/ 	.word	0x00007090
        /*07f8*/ 	.word	0x00000006
        /*07fc*/ 	.word	0x00000000
        /*0800*/ 	.short	0x010a
        /*0802*/ 	.byte	0x3f
	.zero		1


	//   ....[116]....
        /*0804*/ 	.word	0x000070e0
        /*0808*/ 	.word	0x00000009
        /*080c*/ 	.word	0x00000000
        /*0810*/ 	.short	0x010a
        /*0812*/ 	.byte	0x3f
	.zero		1


	//   ....[117]....
        /*0814*/ 	.word	0x00007130
        /*0818*/ 	.word	0x00000006
        /*081c*/ 	.word	0x00000000
        /*0820*/ 	.short	0x010a
        /*0822*/ 	.byte	0x3f
	.zero		1


	//   ....[118]....
        /*0824*/ 	.word	0x00007180
        /*0828*/ 	.word	0x00000009
        /*082c*/ 	.word	0x00000000
        /*0830*/ 	.short	0x010a
        /*0832*/ 	.byte	0x3f
	.zero		1


	//   ....[119]....
        /*0834*/ 	.word	0x000071d0
        /*0838*/ 	.word	0x00000006
        /*083c*/ 	.word	0x00000000
        /*0840*/ 	.short	0x010a
        /*0842*/ 	.byte	0x3f
	.zero		1


	//   ....[120]....
        /*0844*/ 	.word	0x00007220
        /*0848*/ 	.word	0x00000009
        /*084c*/ 	.word	0x00000000
        /*0850*/ 	.short	0x010a
        /*0852*/ 	.byte	0x3f
	.zero		1


	//   ....[121]....
        /*0854*/ 	.word	0x00007270
        /*0858*/ 	.word	0x00000006
        /*085c*/ 	.word	0x00000000
        /*0860*/ 	.short	0x010a
        /*0862*/ 	.byte	0x3f
	.zero		1


	//   ....[122]....
        /*0864*/ 	.word	0x000072c0
        /*0868*/ 	.word	0x00000009
        /*086c*/ 	.word	0x00000000
        /*0870*/ 	.short	0x010a
        /*0872*/ 	.byte	0x3f
	.zero		1


	//   ....[123]....
        /*0874*/ 	.word	0x00007310
        /*0878*/ 	.word	0x00000006
        /*087c*/ 	.word	0x00000000
        /*0880*/ 	.short	0x010a
        /*0882*/ 	.byte	0x3f
	.zero		1


	//   ....[124]....
        /*0884*/ 	.word	0x00007360
        /*0888*/ 	.word	0x00000009
        /*088c*/ 	.word	0x00000000
        /*0890*/ 	.short	0x010a
        /*0892*/ 	.byte	0x3f
	.zero		1


	//   ....[125]....
        /*0894*/ 	.word	0x000073b0
        /*0898*/ 	.word	0x00000006
        /*089c*/ 	.word	0x00000000
        /*08a0*/ 	.short	0x010a
        /*08a2*/ 	.byte	0x3f
	.zero		1


	//   ....[126]....
        /*08a4*/ 	.word	0x00007400
        /*08a8*/ 	.word	0x00000009
        /*08ac*/ 	.word	0x00000000
        /*08b0*/ 	.short	0x010a
        /*08b2*/ 	.byte	0x3f
	.zero		1


	//   ....[127]....
        /*08b4*/ 	.word	0x00007450
        /*08b8*/ 	.word	0x00000006
        /*08bc*/ 	.word	0x00000000
        /*08c0*/ 	.short	0x010a
        /*08c2*/ 	.byte	0x3f
	.zero		1


	//   ....[128]....
        /*08c4*/ 	.word	0x000074a0
        /*08c8*/ 	.word	0x00000009
        /*08cc*/ 	.word	0x00000000
        /*08d0*/ 	.short	0x010a
        /*08d2*/ 	.byte	0x3f
	.zero		1


	//   ....[129]....
        /*08d4*/ 	.word	0x000074f0
        /*08d8*/ 	.word	0x00000006
        /*08dc*/ 	.word	0x00000000
        /*08e0*/ 	.short	0x010a
        /*08e2*/ 	.byte	0x3f
	.zero		1


	//   ....[130]....
        /*08e4*/ 	.word	0x00007540
        /*08e8*/ 	.word	0x00000009
        /*08ec*/ 	.word	0x00000000
        /*08f0*/ 	.short	0x010a
        /*08f2*/ 	.byte	0x3f
	.zero		1


	//   ....[131]....
        /*08f4*/ 	.word	0x00007590
        /*08f8*/ 	.word	0x00000006
        /*08fc*/ 	.word	0x00000000
        /*0900*/ 	.short	0x010a
        /*0902*/ 	.byte	0x3f
	.zero		1


	//   ....[132]....
        /*0904*/ 	.word	0x000075e0
        /*0908*/ 	.word	0x00000009
        /*090c*/ 	.word	0x00000000
        /*0910*/ 	.short	0x010a
        /*0912*/ 	.byte	0x3f
	.zero		1


	//   ....[133]....
        /*0914*/ 	.word	0x00007630
        /*0918*/ 	.word	0x00000006
        /*091c*/ 	.word	0x00000000
        /*0920*/ 	.short	0x010a
        /*0922*/ 	.byte	0x3f
	.zero		1


	//----- nvinfo : EIATTR_NUM_MBARRIERS
	.align		4
.L_37:
        /*0924*/ 	.byte	0x03, 0x38
        /*0926*/ 	.short	0x003e


	//----- nvinfo : EIATTR_EXIT_INSTR_OFFSETS
	.align		4
        /*0928*/ 	.byte	0x04, 0x1c
        /*092a*/ 	.short	(.L_39 - .L_38)


	//   ....[0]....
.L_38:
        /*092c*/ 	.word	0x00001720


	//   ....[1]....
        /*0930*/ 	.word	0x00001780


	//   ....[2]....
        /*0934*/ 	.word	0x00004d80


	//   ....[3]....
        /*0938*/ 	.word	0x00004db0


	//   ....[4]....
        /*093c*/ 	.word	0x00006b60


	//----- nvinfo : EIATTR_MAX_THREADS
	.align		4
.L_39:
        /*0940*/ 	.byte	0x04, 0x05
        /*0942*/ 	.short	(.L_41 - .L_40)
.L_40:
        /*0944*/ 	.word	0x00000180
        /*0948*/ 	.word	0x00000001
        /*094c*/ 	.word	0x00000001


	//----- nvinfo : EIATTR_CRS_STACK_SIZE
	.align		4
.L_41:
        /*0950*/ 	.byte	0x04, 0x1e
        /*0952*/ 	.short	(.L_43 - .L_42)
.L_42:
        /*0954*/ 	.word	0x00000000


	//----- nvinfo : EIATTR_CBANK_PARAM_SIZE
	.align		4
.L_43:
        /*0958*/ 	.byte	0x03, 0x19
        /*095a*/ 	.short	0x0470


	//----- nvinfo : EIATTR_PARAM_CBANK
	.align		4
        /*095c*/ 	.byte	0x04, 0x0a
        /*095e*/ 	.short	(.L_45 - .L_44)
	.align		4
.L_44:
        /*0960*/ 	.word	index@(.nv.constant0._ZN7cutlass13device_kernelINS_4gemm6kernel13GemmUniversalIN4cute5tupleIJiiiiEEENS1_10collective13CollectiveMmaINS1_34MainloopSm90TmaGmmaWarpSpecializedILi28ENS5_IJNS4_1CILi2EEENSA_ILi1EEESC_EEENS1_32KernelTmaWarpSpecializedPingpongEEENS5_IJNSA_ILi64EEESG_NSA_ILi32EEEEEENS_6half_tENS5_IJlSC_lEEESJ_SK_NS4_8TiledMMAINS4_8MMA_AtomIJNS4_4SM904GMMA25MMA_64x64x16_F32F16F16_SSILNSO_5MajorE0ELSQ_0ELNSO_7ScaleInE1ELSR_1EEEEEENS4_6LayoutINS5_IJSC_SC_SC_EEENS5_IJNSA_ILi0EEESW_SW_EEEEENS5_IJNS4_10UnderscoreESZ_SZ_EEEEENS4_13SM90_TMA_LOADENS4_14ComposedLayoutINS4_7SwizzleILi2ELi4ELi3EEENS4_18smem_ptr_flag_bitsILi16EEENSU_INS5_IJNSA_ILi8EEESH_EEENS5_IJSH_SC_EEEEEEEvNS4_8identityENS4_23SM90_TMA_LOAD_MULTICASTES1C_vS1D_EENS_8epilogue10collective6detail29Sm90TmaWarpSpecializedAdapterINS1H_15DefaultEpilogueISJ_SK_SK_NS1G_6thread17LinearCombinationISJ_Li1EffLNS1L_9ScaleType4KindE0ELNS_15FloatRoundStyleE2ESJ_EENS1_15EpilogueDefaultEEEEEvvEEEEvNT_6ParamsE)
        /*0964*/ 	.short	0x0210
        /*0966*/ 	.short	0x0470


	//----- nvinfo : EIATTR_SW_WAR
	.align		4
.L_45:
        /*0968*/ 	.byte	0x04, 0x36
        /*096a*/ 	.short	(.L_47 - .L_46)
.L_46:
        /*096c*/ 	.word	0x00000008
.L_47:


//--------------------- .nv.callgraph             --------------------------
	.section	.nv.callgraph,"",@"SHT_CUDA_CALLGRAPH"
	.align	4
	.sectionentsize	8
	.align		4
        /*0000*/ 	.word	0x00000000
	.align		4
        /*0004*/ 	.word	0xffffffff
	.align		4
        /*0008*/ 	.word	index@(_ZN7cutlass13device_kernelINS_4gemm6kernel13GemmUniversalIN4cute5tupleIJiiiiEEENS1_10collective13CollectiveMmaINS1_34MainloopSm90TmaGmmaWarpSpecializedILi28ENS5_IJNS4_1CILi2EEENSA_ILi1EEESC_EEENS1_32KernelTmaWarpSpecializedPingpongEEENS5_IJNSA_ILi64EEESG_NSA_ILi32EEEEEENS_6half_tENS5_IJlSC_lEEESJ_SK_NS4_8TiledMMAINS4_8MMA_AtomIJNS4_4SM904GMMA25MMA_64x64x16_F32F16F16_SSILNSO_5MajorE0ELSQ_0ELNSO_7ScaleInE1ELSR_1EEEEEENS4_6LayoutINS5_IJSC_SC_SC_EEENS5_IJNSA_ILi0EEESW_SW_EEEEENS5_IJNS4_10UnderscoreESZ_SZ_EEEEENS4_13SM90_TMA_LOADENS4_14ComposedLayoutINS4_7SwizzleILi2ELi4ELi3EEENS4_18smem_ptr_flag_bitsILi16EEENSU_INS5_IJNSA_ILi8EEESH_EEENS5_IJSH_SC_EEEEEEEvNS4_8identityENS4_23SM90_TMA_LOAD_MULTICASTES1C_vS1D_EENS_8epilogue10collective6detail29Sm90TmaWarpSpecializedAdapterINS1H_15DefaultEpilogueISJ_SK_SK_NS1G_6thread17LinearCombinationISJ_Li1EffLNS1L_9ScaleType4KindE0ELNS_15FloatRoundStyleE2ESJ_EENS1_15EpilogueDefaultEEEEEvvEEEEvNT_6ParamsE)
	.align		4
        /*000c*/ 	.word	index@(__assertfail)
	.align		4
        /*0010*/ 	.word	0x00000000
	.align		4
        /*0014*/ 	.word	0xfffffffe
	.align		4
        /*0018*/ 	.word	0x00000000
	.align		4
        /*001c*/ 	.word	0xfffffffd
	.align		4
        /*0020*/ 	.word	0x00000000
	.align		4
        /*0024*/ 	.word	0xfffffffc


//--------------------- .nv.constant4             --------------------------
	.section	.nv.constant4,"a",@progbits
	.align	8
	.align		8
.nv.constant4:
        /*0000*/ 	.dword	__assertfail
	.align		8
        /*0008*/ 	.dword	__unnamed_1
	.align		8
        /*0010*/ 	.dword	_ZN40_INTERNAL_3f490513_4_k_cu_2d161406_212734cuda3std3__45__cpo5beginE
	.align		8
        /*0018*/ 	.dword	_ZN40_INTERNAL_3f490513_4_k_cu_2d161406_212734cuda3std3__45__cpo3endE
	.align		8
        /*0020*/ 	.dword	_ZN40_INTERNAL_3f490513_4_k_cu_2d161406_212734cuda3std3__45__cpo6cbeginE
	.align		8
        /*0028*/ 	.dword	_ZN40_INTERNAL_3f490513_4_k_cu_2d161406_212734cuda3std3__45__cpo4cendE
	.align		8
        /*0030*/ 	.dword	_ZN40_INTERNAL_3f490513_4_k_cu_2d161406_212734cuda3std3__442_GLOBAL__N__3f490513_4_k_cu_2d161406_212736ignoreE
	.align		8
        /*0038*/ 	.dword	_ZN40_INTERNAL_3f490513_4_k_cu_2d161406_212734cuda3std3__419piecewise_constructE
	.align		8
        /*0040*/ 	.dword	_ZN40_INTERNAL_3f490513_4_k_cu_2d161406_212734cuda3std3__48in_placeE
	.align		8
        /*0048*/ 	.dword	_ZN40_INTERNAL_3f490513_4_k_cu_2d161406_212734cuda3std6ranges3__45__cpo4swapE
	.align		8
        /*0050*/ 	.dword	_ZN40_INTERNAL_3f490513_4_k_cu_2d161406_212734cuda3std6ranges3__45__cpo9iter_moveE
	.align		8
        /*0058*/ 	.dword	_ZN40_INTERNAL_3f490513_4_k_cu_2d161406_212734cute7productE
	.align		8
        /*0060*/ 	.dword	_ZN40_INTERNAL_3f490513_4_k_cu_2d161406_212734cute1_E
	.align		8
        /*0068*/ 	.dword	$str$22
	.align		8
        /*0070*/ 	.dword	$str$23


//--------------------- .text._ZN7cutlass13device_kernelINS_4gemm6kernel13GemmUniversalIN4cute5tupleIJiiiiEEENS1_10collective13CollectiveMmaINS1_34MainloopSm90TmaGmmaWarpSpecializedILi28ENS5_IJNS4_1CILi2EEENSA_ILi1EEESC_EEENS1_32KernelTmaWarpSpecializedPingpongEEENS5_IJNSA_ILi64EEESG_NSA_ILi32EEEEEENS_6half_tENS5_IJlSC_lEEESJ_SK_NS4_8TiledMMAINS4_8MMA_AtomIJNS4_4SM904GMMA25MMA_64x64x16_F32F16F16_SSILNSO_5MajorE0ELSQ_0ELNSO_7ScaleInE1ELSR_1EEEEEENS4_6LayoutINS5_IJSC_SC_SC_EEENS5_IJNSA_ILi0EEESW_SW_EEEEENS5_IJNS4_10UnderscoreESZ_SZ_EEEEENS4_13SM90_TMA_LOADENS4_14ComposedLayoutINS4_7SwizzleILi2ELi4ELi3EEENS4_18smem_ptr_flag_bitsILi16EEENSU_INS5_IJNSA_ILi8EEESH_EEENS5_IJSH_SC_EEEEEEEvNS4_8identityENS4_23SM90_TMA_LOAD_MULTICASTES1C_vS1D_EENS_8epilogue10collective6detail29Sm90TmaWarpSpecializedAdapterINS1H_15DefaultEpilogueISJ_SK_SK_NS1G_6thread17LinearCombinationISJ_Li1EffLNS1L_9ScaleType4KindE0ELNS_15FloatRoundStyleE2ESJ_EENS1_15EpilogueDefaultEEEEEvvEEEEvNT_6ParamsE --------------------------
	.section	.text._ZN7cutlass13device_kernelINS_4gemm6kernel13GemmUniversalIN4cute5tupleIJiiiiEEENS1_10collective13CollectiveMmaINS1_34MainloopSm90TmaGmmaWarpSpecializedILi28ENS5_IJNS4_1CILi2EEENSA_ILi1EEESC_EEENS1_32KernelTmaWarpSpecializedPingpongEEENS5_IJNSA_ILi64EEESG_NSA_ILi32EEEEEENS_6half_tENS5_IJlSC_lEEESJ_SK_NS4_8TiledMMAINS4_8MMA_AtomIJNS4_4SM904GMMA25MMA_64x64x16_F32F16F16_SSILNSO_5MajorE0ELSQ_0ELNSO_7ScaleInE1ELSR_1EEEEEENS4_6LayoutINS5_IJSC_SC_SC_EEENS5_IJNSA_ILi0EEESW_SW_EEEEENS5_IJNS4_10UnderscoreESZ_SZ_EEEEENS4_13SM90_TMA_LOADENS4_14ComposedLayoutINS4_7SwizzleILi2ELi4ELi3EEENS4_18smem_ptr_flag_bitsILi16EEENSU_INS5_IJNSA_ILi8EEESH_EEENS5_IJSH_SC_EEEEEEEvNS4_8identityENS4_23SM90_TMA_LOAD_MULTICASTES1C_vS1D_EENS_8epilogue10collective6detail29Sm90TmaWarpSpecializedAdapterINS1H_15DefaultEpilogueISJ_SK_SK_NS1G_6thread17LinearCombinationISJ_Li1EffLNS1L_9ScaleType4KindE0ELNS_15FloatRoundStyleE2ESJ_EENS1_15EpilogueDefaultEEEEEvvEEEEvNT_6ParamsE,"ax",@progbits
	.align	128
.text._ZN7cutlass13device_kernelINS_4gemm6kernel13GemmUniversalIN4cute5tupleIJiiiiEEENS1_10collective13CollectiveMmaINS1_34MainloopSm90TmaGmmaWarpSpecializedILi28ENS5_IJNS4_1CILi2EEENSA_ILi1EEESC_EEENS1_32KernelTmaWarpSpecializedPingpongEEENS5_IJNSA_ILi64EEESG_NSA_ILi32EEEEEENS_6half_tENS5_IJlSC_lEEESJ_SK_NS4_8TiledMMAINS4_8MMA_AtomIJNS4_4SM904GMMA25MMA_64x64x16_F32F16F16_SSILNSO_5MajorE0ELSQ_0ELNSO_7ScaleInE1ELSR_1EEEEEENS4_6LayoutINS5_IJSC_SC_SC_EEENS5_IJNSA_ILi0EEESW_SW_EEEEENS5_IJNS4_10UnderscoreESZ_SZ_EEEEENS4_13SM90_TMA_LOADENS4_14ComposedLayoutINS4_7SwizzleILi2ELi4ELi3EEENS4_18smem_ptr_flag_bitsILi16EEENSU_INS5_IJNSA_ILi8EEESH_EEENS5_IJSH_SC_EEEEEEEvNS4_8identityENS4_23SM90_TMA_LOAD_MULTICASTES1C_vS1D_EENS_8epilogue10collective6detail29Sm90TmaWarpSpecializedAdapterINS1H_15DefaultEpilogueISJ_SK_SK_NS1G_6thread17LinearCombinationISJ_Li1EffLNS1L_9ScaleType4KindE0ELNS_15FloatRoundStyleE2ESJ_EENS1_15EpilogueDefaultEEEEEvvEEEEvNT_6ParamsE:
        .type           _ZN7cutlass13device_kernelINS_4gemm6kernel13GemmUniversalIN4cute5tupleIJiiiiEEENS1_10collective13CollectiveMmaINS1_34MainloopSm90TmaGmmaWarpSpecializedILi28ENS5_IJNS4_1CILi2EEENSA_ILi1EEESC_EEENS1_32KernelTmaWarpSpecializedPingpongEEENS5_IJNSA_ILi64EEESG_NSA_ILi32EEEEEENS_6half_tENS5_IJlSC_lEEESJ_SK_NS4_8TiledMMAINS4_8MMA_AtomIJNS4_4SM904GMMA25MMA_64x64x16_F32F16F16_SSILNSO_5MajorE0ELSQ_0ELNSO_7ScaleInE1ELSR_1EEEEEENS4_6LayoutINS5_IJSC_SC_SC_EEENS5_IJNSA_ILi0EEESW_SW_EEEEENS5_IJNS4_10UnderscoreESZ_SZ_EEEEENS4_13SM90_TMA_LOADENS4_14ComposedLayoutINS4_7SwizzleILi2ELi4ELi3EEENS4_18smem_ptr_flag_bitsILi16EEENSU_INS5_IJNSA_ILi8EEESH_EEENS5_IJSH_SC_EEEEEEEvNS4_8identityENS4_23SM90_TMA_LOAD_MULTICASTES1C_vS1D_EENS_8epilogue10collective6detail29Sm90TmaWarpSpecializedAdapterINS1H_15DefaultEpilogueISJ_SK_SK_NS1G_6thread17LinearCombinationISJ_Li1EffLNS1L_9ScaleType4KindE0ELNS_15FloatRoundStyleE2ESJ_EENS1_15EpilogueDefaultEEEEEvvEEEEvNT_6ParamsE,@function
        .size           _ZN7cutlass13device_kernelINS_4gemm6kernel13GemmUniversalIN4cute5tupleIJiiiiEEENS1_10collective13CollectiveMmaINS1_34MainloopSm90TmaGmmaWarpSpecializedILi28ENS5_IJNS4_1CILi2EEENSA_ILi1EEESC_EEENS1_32KernelTmaWarpSpecializedPingpongEEENS5_IJNSA_ILi64EEESG_NSA_ILi32EEEEEENS_6half_tENS5_IJlSC_lEEESJ_SK_NS4_8TiledMMAINS4_8MMA_AtomIJNS4_4SM904GMMA25MMA_64x64x16_F32F16F16_SSILNSO_5MajorE0ELSQ_0ELNSO_7ScaleInE1ELSR_1EEEEEENS4_6LayoutINS5_IJSC_SC_SC_EEENS5_IJNSA_ILi0EEESW_SW_EEEEENS5_IJNS4_10UnderscoreESZ_SZ_EEEEENS4_13SM90_TMA_LOADENS4_14ComposedLayoutINS4_7SwizzleILi2ELi4ELi3EEENS4_18smem_ptr_flag_bitsILi16EEENSU_INS5_IJNSA_ILi8EEESH_EEENS5_IJSH_SC_EEEEEEEvNS4_8identityENS4_23SM90_TMA_LOAD_MULTICASTES1C_vS1D_EENS_8epilogue10collective6detail29Sm90TmaWarpSpecializedAdapterINS1H_15DefaultEpilogueISJ_SK_SK_NS1G_6thread17LinearCombinationISJ_Li1EffLNS1L_9ScaleType4KindE0ELNS_15FloatRoundStyleE2ESJ_EENS1_15EpilogueDefaultEEEEEvvEEEEvNT_6ParamsE,(.L_x_186 - _ZN7cutlass13device_kernelINS_4gemm6kernel13GemmUniversalIN4cute5tupleIJiiiiEEENS1_10collective13CollectiveMmaINS1_34MainloopSm90TmaGmmaWarpSpecializedILi28ENS5_IJNS4_1CILi2EEENSA_ILi1EEESC_EEENS1_32KernelTmaWarpSpecializedPingpongEEENS5_IJNSA_ILi64EEESG_NSA_ILi32EEEEEENS_6half_tENS5_IJlSC_lEEESJ_SK_NS4_8TiledMMAINS4_8MMA_AtomIJNS4_4SM904GMMA25MMA_64x64x16_F32F16F16_SSILNSO_5MajorE0ELSQ_0ELNSO_7ScaleInE1ELSR_1EEEEEENS4_6LayoutINS5_IJSC_SC_SC_EEENS5_IJNSA_ILi0EEESW_SW_EEEEENS5_IJNS4_10UnderscoreESZ_SZ_EEEEENS4_13SM90_TMA_LOADENS4_14ComposedLayoutINS4_7SwizzleILi2ELi4ELi3EEENS4_18smem_ptr_flag_bitsILi16EEENSU_INS5_IJNSA_ILi8EEESH_EEENS5_IJSH_SC_EEEEEEEvNS4_8identityENS4_23SM90_TMA_LOAD_MULTICASTES1C_vS1D_EENS_8epilogue10collective6detail29Sm90TmaWarpSpecializedAdapterINS1H_15DefaultEpilogueISJ_SK_SK_NS1G_6thread17LinearCombinationISJ_Li1EffLNS1L_9ScaleType4KindE0ELNS_15FloatRoundStyleE2ESJ_EENS1_15EpilogueDefaultEEEEEvvEEEEvNT_6ParamsE)
        .other          _ZN7cutlass13device_kernelINS_4gemm6kernel13GemmUniversalIN4cute5tupleIJiiiiEEENS1_10collective13CollectiveMmaINS1_34MainloopSm90TmaGmmaWarpSpecializedILi28ENS5_IJNS4_1CILi2EEENSA_ILi1EEESC_EEENS1_32KernelTmaWarpSpecializedPingpongEEENS5_IJNSA_ILi64EEESG_NSA_ILi32EEEEEENS_6half_tENS5_IJlSC_lEEESJ_SK_NS4_8TiledMMAINS4_8MMA_AtomIJNS4_4SM904GMMA25MMA_64x64x16_F32F16F16_SSILNSO_5MajorE0ELSQ_0ELNSO_7ScaleInE1ELSR_1EEEEEENS4_6LayoutINS5_IJSC_SC_SC_EEENS5_IJNSA_ILi0EEESW_SW_EEEEENS5_IJNS4_10UnderscoreESZ_SZ_EEEEENS4_13SM90_TMA_LOADENS4_14ComposedLayoutINS4_7SwizzleILi2ELi4ELi3EEENS4_18smem_ptr_flag_bitsILi16EEENSU_INS5_IJNSA_ILi8EEESH_EEENS5_IJSH_SC_EEEEEEEvNS4_8identityENS4_23SM90_TMA_LOAD_MULTICASTES1C_vS1D_EENS_8epilogue10collective6detail29Sm90TmaWarpSpecializedAdapterINS1H_15DefaultEpilogueISJ_SK_SK_NS1G_6thread17LinearCombinationISJ_Li1EffLNS1L_9ScaleType4KindE0ELNS_15FloatRoundStyleE2ESJ_EENS1_15EpilogueDefaultEEEEEvvEEEEvNT_6ParamsE,@"STO_CUDA_ENTRY STV_DEFAULT"
_ZN7cutlass13device_kernelINS_4gemm6kernel13GemmUniversalIN4cute5tupleIJiiiiEEENS1_10collective13CollectiveMmaINS1_34MainloopSm90TmaGmmaWarpSpecializedILi28ENS5_IJNS4_1CILi2EEENSA_ILi1EEESC_EEENS1_32KernelTmaWarpSpecializedPingpongEEENS5_IJNSA_ILi64EEESG_NSA_ILi32EEEEEENS_6half_tENS5_IJlSC_lEEESJ_SK_NS4_8TiledMMAINS4_8MMA_AtomIJNS4_4SM904GMMA25MMA_64x64x16_F32F16F16_SSILNSO_5MajorE0ELSQ_0ELNSO_7ScaleInE1ELSR_1EEEEEENS4_6LayoutINS5_IJSC_SC_SC_EEENS5_IJNSA_ILi0EEESW_SW_EEEEENS5_IJNS4_10UnderscoreESZ_SZ_EEEEENS4_13SM90_TMA_LOADENS4_14ComposedLayoutINS4_7SwizzleILi2ELi4ELi3EEENS4_18smem_ptr_flag_bitsILi16EEENSU_INS5_IJNSA_ILi8EEESH_EEENS5_IJSH_SC_EEEEEEEvNS4_8identityENS4_23SM90_TMA_LOAD_MULTICASTES1C_vS1D_EENS_8epilogue10collective6detail29Sm90TmaWarpSpecializedAdapterINS1H_15DefaultEpilogueISJ_SK_SK_NS1G_6thread17LinearCombinationISJ_Li1EffLNS1L_9ScaleType4KindE0ELNS_15FloatRoundStyleE2ESJ_EENS1_15EpilogueDefaultEEEEEvvEEEEvNT_6ParamsE:
[----:B------:R-:W0:Y:S02]  /*0000*/  LDC R1, c[0x0][0x28] ;  /* 0x00000a00ff017b82 */ /* 0x000e240000000800 */
[----:B0-----:R-:W-:Y:S01]  /*0010*/  VIADD R1, R1, 0xfffffff8 ;  /* 0xfffffff801017836 */ /* 0x001fe20000000000 */
[----:B------:R-:W0:Y:S01]  /*0020*/  S2R R4, SR_TID.X ;  /* 0x0000000000047919 */ /* 0x000e220000002100 */
[----:B------:R-:W-:Y:S01]  /*0030*/  ELECT P0, URZ, PT ;  /* 0x00000000003f782f */ /* 0x000fe20003800000 */
[----:B------:R-:W-:Y:S01]  /*0040*/  BSSY B0, `(.L_x_0) ;  /* 0x000000f000007945 */ /* 0x000fe20003800000 */
[--C-:B0-----:R-:W-:Y:S02]  /*0050*/  SHF.R.U32.HI R2, RZ, 0x5, R4.reuse ;  /* 0x00000005ff027819 */ /* 0x101fe40000011604 */
[----:B------:R-:W-:-:S03]  /*0060*/  SHF.R.U32.HI R7, RZ, 0x7, R4 ;  /* 0x00000007ff077819 */ /* 0x000fc60000011604 */
[----:B------:R-:W0:Y:S04]  /*0070*/  SHFL.IDX PT, R5, R2, RZ, 0x1f ;  /* 0x00001fff02057589 */ /* 0x000e2800000e0000 */
[----:B------:R1:W2:Y:S01]  /*0080*/  SHFL.IDX PT, R10, R7, RZ, 0x1f ;  /* 0x00001fff070a7589 */ /* 0x0002a200000e0000 */
[----:B0-----:R-:W-:-:S13]  /*0090*/  ISETP.NE.OR P0, PT, R5, RZ, !P0 ;  /* 0x000000ff0500720c */ /* 0x001fda0004705670 */
[----:B-12---:R-:W-:Y:S05]  /*00a0*/  @P0 BRA `(.L_x_1) ;  /* 0x0000000000200947 */ /* 0x006fea0003800000 */
[----:B------:R-:W-:Y:S02]  /*00b0*/  ULDC.64 UR4, c[0x0][0x198] ;  /* 0x0000660000047ab9 */ /* 0x000fe40000000a00 */
[----:B------:R-:W-:Y:S02]  /*00c0*/  UIADD3 UR6, UP0, UR4, 0xf0, URZ ;  /* 0x000000f004067890 */ /* 0x000fe4000ff1e03f */
[----:B------:R-:W-:Y:S02]  /*00d0*/  UIADD3 UR4, UP1, UR4, 0x1f0, URZ ;  /* 0x000001f004047890 */ /* 0x000fe4000ff3e03f */
[----:B------:R-:W-:Y:S02]  /*00e0*/  UIADD3.X UR7, URZ, UR5, URZ, UP0, !UPT ;  /* 0x000000053f077290 */ /* 0x000fe400087fe43f */
[----:B------:R-:W-:-:S07]  /*00f0*/  UIADD3.X UR5, URZ, UR5, URZ, UP1, !UPT ;  /* 0x000000053f057290 */ /* 0x000fce0008ffe43f */
[----:B------:R0:W-:Y:S02]  /*0100*/  UTMACCTL.PF [UR6] ;  /* 0x00000000060079b9 */ /* 0x0001e40008040000 */
[----:B------:R0:W-:Y:S02]  /*0110*/  UTMACCTL.PF [UR4] ;  /* 0x00000000040079b9 */ /* 0x0001e40008040000 */
[----:B0-----:R-:W-:Y:S01]  /*0120*/  NOP ;  /* 0x0000000000007918 */ /* 0x001fe20000000000 */
.L_x_1:
[----:B------:R-:W-:Y:S05]  /*0130*/  BSYNC B0 ;  /* 0x0000000000007941 */ /* 0x000fea0003800000 */
.L_x_0:
[----:B------:R-:W0:Y:S01]  /*0140*/  SHFL.IDX PT, R8, R2, RZ, 0x1f ;  /* 0x00001fff02087589 */ /* 0x000e2200000e0000 */
[----:B------:R-:W-:-:S04]  /*0150*/  SHF.R.S32.HI R3, RZ, 0x1f, R4 ;  /* 0x0000001fff037819 */ /* 0x000fc80000011404 */
[----:B------:R-:W-:Y:S02]  /*0160*/  LEA.HI R3, R3, R4, RZ, 0x7 ;  /* 0x0000000403037211 */ /* 0x000fe400078f38ff */
[----:B0-----:R-:W-:-:S13]  /*0170*/  ISETP.NE.AND P0, PT, R8, RZ, PT ;  /* 0x000000ff0800720c */ /* 0x001fda0003f05270 */
[----:B------:R-:W-:Y:S05]  /*0180*/  @P0 BRA `(.L_x_2) ;  /* 0x0000000400240947 */ /* 0x000fea0003800000 */
[----:B------:R-:W-:Y:S01]  /*0190*/  ELECT P0, URZ, PT ;  /* 0x00000000003f782f */ /* 0x000fe20003800000 */
[----:B------:R-:W-:-:S12]  /*01a0*/  BSSY B0, `(.L_x_2) ;  /* 0x0000047000007945 */ /* 0x000fd80003800000 */
[----:B------:R-:W-:Y:S05]  /*01b0*/  @!P0 BRA `(.L_x_3) ;  /* 0x0000000400148947 */ /* 0x000fea0003800000 */
[----:B------:R-:W0:Y:S01]  /*01c0*/  S2UR UR8, SR_CgaCtaId ;  /* 0x00000000000879c3 */ /* 0x000e220000008800 */
[----:B------:R-:W-:Y:S01]  /*01d0*/  UMOV UR4, 0x400 ;  /* 0x0000040000047882 */ /* 0x000fe20000000000 */
[----:B------:R-:W-:Y:S01]  /*01e0*/  UMOV UR5, 0x1 ;  /* 0x0000000100057882 */ /* 0x000fe20000000000 */
[----:B------:R-:W-:Y:S02]  /*01f0*/  UMOV UR6, 0x2 ;  /* 0x0000000200067882 */ /* 0x000fe40000000000 */
[----:B------:R-:W-:-:S04]  /*0200*/  UIADD3 UR6, -UR6, 0x100000, URZ ;  /* 0x0010000006067890 */ /* 0x000fc8000fffe13f */
[----:B------:R-:W-:Y:S02]  /*0210*/  USHF.L.U32 UR7, UR6, 0xb, URZ ;  /* 0x0000000b06077899 */ /* 0x000fe4000800063f */
[----:B------:R-:W-:Y:S02]  /*0220*/  USHF.L.U32 UR6, UR6, 0x1, URZ ;  /* 0x0000000106067899 */ /* 0x000fe4000800063f */
[----:B0-----:R-:W-:Y:S02]  /*0230*/  ULEA UR8, UR8, UR4, 0x18 ;  /* 0x0000000408087291 */ /* 0x001fe4000f8ec03f */
[----:B------:R-:W-:-:S04]  /*0240*/  UIADD3 UR4, -UR5, 0x100000, URZ ;  /* 0x0010000005047890 */ /* 0x000fc8000fffe13f */
[----:B------:R-:W-:Y:S02]  /*0250*/  USHF.L.U32 UR5, UR4, 0xb, URZ ;  /* 0x0000000b04057899 */ /* 0x000fe4000800063f */
[----:B------:R-:W-:Y:S01]  /*0260*/  USHF.L.U32 UR4, UR4, 0x1, URZ ;  /* 0x0000000104047899 */ /* 0x000fe2000800063f */
[----:B------:R-:W0:Y:S11]  /*0270*/  FENCE.VIEW.ASYNC.S ;  /* 0x00000000000073c6 */ /* 0x000e360000000000 */
[----:B0-----:R0:W1:Y:S01]  /*0280*/  SYNCS.EXCH.64 URZ, [UR8], UR4 ;  /* 0x00000004083f75b2 */ /* 0x0010620008000100 */
[----:B------:R0:W2:Y:S01]  /*0290*/  SYNCS.EXCH.64 URZ, [UR8+0xe0], UR6 ;  /* 0x0000e006083f75b2 */ /* 0x0000a20008000100 */
[----:B------:R0:W3:Y:S01]  /*02a0*/  SYNCS.EXCH.64 URZ, [UR8+0x8], UR4 ;  /* 0x00000804083f75b2 */ /* 0x0000e20008000100 */
[----:B------:R0:W4:Y:S01]  /*02b0*/  SYNCS.EXCH.64 URZ, [UR8+0xe8], UR6 ;  /* 0x0000e806083f75b2 */ /* 0x0001220008000100 */
[----:B------:R0:W0:Y:S01]  /*02c0*/  SYNCS.EXCH.64 URZ, [UR8+0x10], UR4 ;  /* 0x00001004083f75b2 */ /* 0x0000220008000100 */
        /* <DEDUP_REMOVED lines=51> */
[----:B-1234-:R-:W-:Y:S01]  /*0600*/  NOP ;  /* 0x0000000000007918 */ /* 0x01efe20000000000 */
.L_x_3:
[----:B0-----:R-:W-:Y:S05]  /*0610*/  BSYNC B0 ;  /* 0x0000000000007941 */ /* 0x001fea0003800000 */
.L_x_2:
[----:B------:R-:W0:Y:S01]  /*0620*/  SHFL.IDX PT, R13, R2, RZ, 0x1f ;  /* 0x00001fff020d7589 */ /* 0x000e2200000e0000 */
[----:B------:R-:W1:Y:S01]  /*0630*/  S2UR UR12, SR_CTAID.X ;  /* 0x00000000000c79c3 */ /* 0x000e620000002500 */
[----:B------:R-:W-:Y:S02]  /*0640*/  LOP3.LUT R3, R3, 0xffffff80, RZ, 0xc0, !PT ;  /* 0xffffff8003037812 */ /* 0x000fe400078ec0ff */
[----:B------:R-:W-:Y:S01]  /*0650*/  ELECT P0, URZ, PT ;  /* 0x00000000003f782f */ /* 0x000fe20003800000 */
[----:B------:R2:W3:Y:S01]  /*0660*/  SHFL.IDX PT, R12, R2, RZ, 0x1f ;  /* 0x00001fff020c7589 */ /* 0x0004e200000e0000 */
[----:B------:R-:W-:Y:S01]  /*0670*/  ELECT P1, URZ, PT ;  /* 0x00000000003f782f */ /* 0x000fe20003820000 */
[----:B------:R-:W-:Y:S01]  /*0680*/  NOP ;  /* 0x0000000000007918 */ /* 0x000fe20000000000 */
[----:B------:R-:W-:Y:S01]  /*0690*/  IMAD.IADD R3, R4, 0x1, -R3 ;  /* 0x0000000104037824 */ /* 0x000fe200078e0a03 */
[----:B------:R-:W4:Y:S01]  /*06a0*/  S2R R6, SR_CTAID.Y ;  /* 0x0000000000067919 */ /* 0x000f220000002600 */
[----:B------:R-:W-:Y:S01]  /*06b0*/  ULDC UR4, c[0x0][0x150] ;  /* 0x0000540000047ab9 */ /* 0x000fe20000000800 */
[----:B------:R-:W5:Y:S01]  /*06c0*/  LDC R14, c[0x0][0x144] ;  /* 0x00005100ff0e7b82 */ /* 0x000f620000000800 */
[----:B------:R-:W-:Y:S01]  /*06d0*/  UMOV UR11, 0x80 ;  /* 0x00000080000b7882 */ /* 0x000fe20000000000 */
[----:B------:R-:W-:Y:S01]  /*06e0*/  SHF.R.S32.HI R0, RZ, 0x1f, R3 ;  /* 0x0000001fff007819 */ /* 0x000fe20000011403 */
[----:B------:R-:W-:Y:S01]  /*06f0*/  NOP ;  /* 0x0000000000007918 */ /* 0x000fe20000000000 */
[C---:B------:R-:W-:Y:S01]  /*0700*/  VIADD R35, R10.reuse, 0xffffffff ;  /* 0xffffffff0a237836 */ /* 0x040fe20000000000 */
[----:B------:R-:W-:Y:S01]  /*0710*/  ISETP.NE.AND P4, PT, R10, RZ, PT ;  /* 0x000000ff0a00720c */ /* 0x000fe20003f85270 */
[----:B------:R-:W-:Y:S01]  /*0720*/  IMAD.MOV.U32 R57, RZ, RZ, 0x1 ;  /* 0x00000001ff397424 */ /* 0x000fe200078e00ff */
[----:B------:R-:W-:Y:S01]  /*0730*/  LEA.HI R9, R0, R3, RZ, 0x3 ;  /* 0x0000000300097211 */ /* 0x000fe200078f18ff */
[----:B------:R-:W5:Y:S01]  /*0740*/  LDC R15, c[0x0][0x140] ;  /* 0x00005000ff0f7b82 */ /* 0x000f620000000800 */
[----:B------:R-:W-:-:S02]  /*0750*/  ISETP.GE.U32.AND P6, PT, R35, 0x2, PT ;  /* 0x000000022300780c */ /* 0x000fc40003fc6070 */
[--C-:B------:R-:W-:Y:S02]  /*0760*/  SHF.R.S32.HI R11, RZ, 0x3, R9.reuse ;  /* 0x00000003ff0b7819 */ /* 0x100fe40000011409 */
[----:B--2---:R-:W-:Y:S02]  /*0770*/  SHF.R.S32.HI R2, RZ, 0x1f, R9 ;  /* 0x0000001fff027819 */ /* 0x004fe40000011409 */
[----:B------:R-:W-:Y:S01]  /*0780*/  SHF.R.S32.HI R9, RZ, 0x1f, R8 ;  /* 0x0000001fff097819 */ /* 0x000fe20000011408 */
[----:B------:R-:W2:Y:S01]  /*0790*/  LDC R25, c[0x0][0x148] ;  /* 0x00005200ff197b82 */ /* 0x000ea20000000800 */
[----:B0-----:R-:W-:Y:S02]  /*07a0*/  ISETP.NE.OR P0, PT, R13, RZ, !P0 ;  /* 0x000000ff0d00720c */ /* 0x001fe40004705670 */
[----:B-1----:R-:W-:Y:S02]  /*07b0*/  I2FP.F32.U32 R13, UR12 ;  /* 0x0000000c000d7c45 */ /* 0x002fe40008201000 */
[----:B------:R-:W-:-:S02]  /*07c0*/  LEA.HI R2, R2, R11, RZ, 0x2 ;  /* 0x0000000b02027211 */ /* 0x000fc400078f10ff */
[----:B------:R-:W-:Y:S01]  /*07d0*/  LEA.HI R9, R9, R8, RZ, 0x2 ;  /* 0x0000000809097211 */ /* 0x000fe200078f10ff */
[----:B------:R-:W-:Y:S01]  /*07e0*/  FMUL R13, R13, UR4 ;  /* 0x000000040d0d7c20 */ /* 0x000fe20008400000 */
[----:B---3--:R-:W-:Y:S01]  /*07f0*/  ISETP.NE.OR P1, PT, R12, RZ, !P1 ;  /* 0x000000ff0c00720c */ /* 0x008fe20004f25670 */
[----:B------:R-:W-:Y:S01]  /*0800*/  ULDC UR4, c[0x0][0x154] ;  /* 0x0000550000047ab9 */ /* 0x000fe20000000800 */
[----:B------:R-:W-:Y:S02]  /*0810*/  LOP3.LUT R12, R2, 0xfffffffc, RZ, 0xc0, !PT ;  /* 0xfffffffc020c7812 */ /* 0x000fe400078ec0ff */
[----:B------:R-:W-:Y:S01]  /*0820*/  LOP3.LUT R9, R9, 0x3ffffffc, RZ, 0xc0, !PT ;  /* 0x3ffffffc09097812 */ /* 0x000fe200078ec0ff */
[----:B------:R-:W0:Y:S01]  /*0830*/  F2I.U32.TRUNC.NTZ R13, R13 ;  /* 0x0000000d000d7305 */ /* 0x000e22000020f000 */
[----:B------:R-:W-:Y:S01]  /*0840*/  SHF.R.S32.HI R2, RZ, 0x1f, R5 ;  /* 0x0000001fff027819 */ /* 0x000fe20000011405 */
[----:B------:R-:W-:Y:S01]  /*0850*/  IMAD.IADD R12, R11, 0x1, -R12 ;  /* 0x000000010b0c7824 */ /* 0x000fe200078e0a0c */
[----:B------:R-:W-:Y:S01]  /*0860*/  VOTEU.ALL UP1, P0 ;  /* 0x00000000003f7886 */ /* 0x000fe20000020000 */
[----:B------:R-:W-:Y:S01]  /*0870*/  IMAD.IADD R9, R8, 0x1, -R9 ;  /* 0x0000000108097824 */ /* 0x000fe200078e0a09 */
[----:B------:R-:W-:Y:S01]  /*0880*/  LEA.HI R2, R2, R5, RZ, 0x2 ;  /* 0x0000000502027211 */ /* 0x000fe200078f10ff */
[----:B------:R-:W-:Y:S01]  /*0890*/  VOTEU.ALL UP0, P0 ;  /* 0x00000000003f7886 */ /* 0x000fe20000000000 */
[----:B----4-:R-:W-:Y:S01]  /*08a0*/  I2FP.F32.U32 R8, R6 ;  /* 0x0000000600087245 */ /* 0x010fe20000201000 */
[----:B------:R-:W-:Y:S01]  /*08b0*/  IMAD R9, R9, 0x4, R12 ;  /* 0x0000000409097824 */ /* 0x000fe200078e020c */
[----:B------:R-:W-:Y:S01]  /*08c0*/  LOP3.LUT R2, R2, 0xfffffffc, RZ, 0xc0, !PT ;  /* 0xfffffffc02027812 */ /* 0x000fe200078ec0ff */
[----:B------:R-:W-:Y:S01]  /*08d0*/  VOTEU.ALL UP2, P1 ;  /* 0x00000000003f7886 */ /* 0x000fe20000840000 */
[----:B------:R-:W1:Y:S01]  /*08e0*/  @!UP1 S2UR UR7, SR_CgaCtaId ;  /* 0x00000000000799c3 */ /* 0x000e620000008800 */
[----:B------:R-:W-:Y:S01]  /*08f0*/  FMUL R8, R8, UR4 ;  /* 0x0000000408087c20 */ /* 0x000fe20008400000 */
[----:B------:R-:W-:Y:S01]  /*0900*/  IMAD.SHL.U32 R56, R9, 0x4, RZ ;  /* 0x0000000409387824 */ /* 0x000fe200078e00ff */
[----:B------:R-:W-:Y:S01]  /*0910*/  UMOV UR4, 0x20 ;  /* 0x0000002000047882 */ /* 0x000fe20000000000 */
[----:B------:R-:W-:Y:S01]  /*0920*/  IMAD.IADD R5, R5, 0x1, -R2 ;  /* 0x0000000105057824 */ /* 0x000fe200078e0a02 */
[----:B------:R-:W-:Y:S01]  /*0930*/  LEA.HI R2, R9, R9, RZ, 0x1 ;  /* 0x0000000909027211 */ /* 0x000fe200078f08ff */
[----:B0-----:R-:W-:Y:S01]  /*0940*/  IMAD.MOV R13, RZ, RZ, -R13 ;  /* 0x000000ffff0d7224 */ /* 0x001fe200078e0a0d */
[----:B------:R-:W0:Y:S01]  /*0950*/  F2I.U32.TRUNC.NTZ R8, R8 ;  /* 0x0000000800087305 */ /* 0x000e22000020f000 */
[----:B------:R-:W3:Y:S01]  /*0960*/  @!UP2 S2UR UR10, SR_CgaCtaId ;  /* 0x00000000000aa9c3 */ /* 0x000ee20000008800 */
[----:B------:R-:W-:Y:S01]  /*0970*/  LOP3.LUT R2, R2, 0xfffffffe, RZ, 0xc0, !PT ;  /* 0xfffffffe02027812 */ /* 0x000fe200078ec0ff */
[----:B-----5:R-:W-:Y:S01]  /*0980*/  IMAD R21, R14, R13, UR12 ;  /* 0x0000000c0e157e24 */ /* 0x020fe2000f8e020d */
[----:B------:R-:W-:Y:S01]  /*0990*/  @!UP1 UMOV UR6, 0x400 ;  /* 0x0000040000069882 */ /* 0x000fe20000000000 */
[----:B------:R-:W-:-:S04]  /*09a0*/  @!UP1 UIADD3 UR4, -UR4, 0x100000, URZ ;  /* 0x0010000004049890 */ /* 0x000fc8000fffe13f */
[----:B------:R-:W-:Y:S02]  /*09b0*/  @!UP1 USHF.L.U32 UR5, UR4, 0xb, URZ ;  /* 0x0000000b04059899 */ /* 0x000fe4000800063f */
[----:B------:R-:W-:Y:S01]  /*09c0*/  @!UP1 USHF.L.U32 UR4, UR4, 0x1, URZ ;  /* 0x0000000104049899 */ /* 0x000fe2000800063f */
[C---:B------:R-:W-:Y:S01]  /*09d0*/  LOP3.LUT R56, R9.reuse, 0xc, R56, 0x78, !PT ;  /* 0x0000000c09387812 */ /* 0x040fe200078e7838 */
[----:B------:R-:W-:Y:S01]  /*09e0*/  IMAD.IADD R2, R9, 0x1, -R2 ;  /* 0x0000000109027824 */ /* 0x000fe200078e0a02 */
[----:B------:R-:W-:Y:S01]  /*09f0*/  @!UP2 UMOV UR9, 0x400 ;  /* 0x000004000009a882 */ /* 0x000fe20000000000 */
[----:B------:R-:W-:Y:S01]  /*0a00*/  VOTEU.ALL UP3, P1 ;  /* 0x00000000003f7886 */ /* 0x000fe20000860000 */
[----:B------:R-:W-:Y:S01]  /*0a10*/  VOTEU.ALL UP4, P1 ;  /* 0x00000000003f7886 */ /* 0x000fe20000880000 */
[----:B------:R-:W-:Y:S01]  /*0a20*/  VOTEU.ALL UP5, P1 ;  /* 0x00000000003f7886 */ /* 0x000fe200008a0000 */
[----:B------:R-:W-:Y:S01]  /*0a30*/  ISETP.NE.AND P3, PT, R2, R21, PT ;  /* 0x000000150200720c */ /* 0x000fe20003f65270 */
[----:B------:R4:W4:Y:S01]  /*0a40*/  SHFL.IDX PT, R14, R7, RZ, 0x1f ;  /* 0x00001fff070e7589 */ /* 0x00092200000e0000 */
[----:B------:R-:W-:Y:S01]  /*0a50*/  ISETP.EQ.U32.AND P2, PT, R15, 0x1, PT ;  /* 0x000000010f00780c */ /* 0x000fe20003f42070 */
[----:B0-----:R-:W-:Y:S01]  /*0a60*/  IMAD.MOV R20, RZ, RZ, -R8 ;  /* 0x000000ffff147224 */ /* 0x001fe200078e0a08 */
[----:B-1----:R-:W-:-:S02]  /*0a70*/  @!UP1 ULEA UR8, UR7, UR6, 0x18 ;  /* 0x0000000607089291 */ /* 0x002fc4000f8ec03f */
[----:B------:R-:W-:-:S04]  /*0a80*/  @!UP2 UIADD3 UR6, -UR11, 0x100000, URZ ;  /* 0x001000000b06a890 */ /* 0x000fc8000fffe13f */
[----:B------:R-:W-:Y:S02]  /*0a90*/  @!UP2 USHF.L.U32 UR7, UR6, 0xb, URZ ;  /* 0x0000000b0607a899 */ /* 0x000fe4000800063f */
[----:B------:R-:W-:Y:S01]  /*0aa0*/  @!UP2 USHF.L.U32 UR6, UR6, 0x1, URZ ;  /* 0x000000010606a899 */ /* 0x000fe2000800063f */
[----:B--2---:R-:W-:Y:S01]  /*0ab0*/  IMAD R9, R25, R20, R6 ;  /* 0x0000001419097224 */ /* 0x004fe200078e0206 */
[----:B------:R-:W-:Y:S01]  /*0ac0*/  VOTEU.ALL UP1, P0 ;  /* 0x00000000003f7886 */ /* 0x000fe20000020000 */
[----:B------:R-:W-:Y:S01]  /*0ad0*/  LOP3.LUT P0, RZ, R3, 0x7, RZ, 0xc0, !PT ;  /* 0x0000000703ff7812 */ /* 0x000fe2000780c0ff */
[----:B---3--:R-:W-:Y:S01]  /*0ae0*/  @!UP2 ULEA UR9, UR10, UR9, 0x18 ;  /* 0x000000090a09a291 */ /* 0x008fe2000f8ec03f */
[----:B------:R-:W-:Y:S01]  /*0af0*/  @P3 LEA.HI R2, R56, R56, RZ, 0x1 ;  /* 0x0000003838023211 */ /* 0x000fe200078f08ff */
[----:B------:R-:W-:Y:S01]  /*0b00*/  VOTEU.ALL UP2, P1 ;  /* 0x00000000003f7886 */ /* 0x000fe20000840000 */
[----:B------:R-:W-:Y:S01]  /*0b10*/  ISETP.NE.AND P1, PT, R5, 0x3, PT ;  /* 0x000000030500780c */ /* 0x000fe20003f25270 */
[----:B------:R-:W0:Y:S02]  /*0b20*/  FENCE.VIEW.ASYNC.S ;  /* 0x00000000000073c6 */ /* 0x000e240000000000 */
[----:B0-----:R0:W1:Y:S01]  /*0b30*/  @!UP0 SYNCS.EXCH.64 URZ, [UR8+0x1f0], UR4 ;  /* 0x0001f004083f85b2 */ /* 0x0010620008000100 */
[----:B------:R-:W-:-:S02]  /*0b40*/  @P3 SHF.R.S32.HI R2, RZ, 0x1, R2 ;  /* 0x00000001ff023819 */ /* 0x000fc40000011402 */
[----:B------:R-:W-:Y:S02]  /*0b50*/  ISETP.EQ.OR P1, PT, R5, RZ, !P1 ;  /* 0x000000ff0500720c */ /* 0x000fe40004f22670 */
[----:B------:R-:W-:Y:S02]  /*0b60*/  @P3 ISETP.NE.AND P5, PT, R2, R9, PT ;  /* 0x000000090200320c */ /* 0x000fe40003fa5270 */
[----:B------:R-:W-:Y:S02]  /*0b70*/  ISETP.LT.U32.AND P0, PT, R56, 0x2, !P0 ;  /* 0x000000023800780c */ /* 0x000fe40004701070 */
[----:B------:R-:W-:Y:S02]  /*0b80*/  ISETP.EQ.AND P1, PT, R10, RZ, P1 ;  /* 0x000000ff0a00720c */ /* 0x000fe40000f22270 */
[----:B------:R-:W-:Y:S02]  /*0b90*/  SEL R2, RZ, 0x1, !P0 ;  /* 0x00000001ff027807 */ /* 0x000fe40004000000 */
[----:B------:R-:W-:-:S02]  /*0ba0*/  @P3 SEL R57, RZ, 0x1, P5 ;  /* 0x00000001ff393807 */ /* 0x000fc40002800000 */
[----:B------:R-:W-:Y:S01]  /*0bb0*/  SEL R16, RZ, 0x1, !P1 ;  /* 0x00000001ff107807 */ /* 0x000fe20004800000 */
[----:B------:R0:W2:Y:S01]  /*0bc0*/  @!UP1 SYNCS.EXCH.64 URZ, [UR8+0x1f8], UR4 ;  /* 0x0001f804083f95b2 */ /* 0x0000a20008000100 */
[----:B------:R-:W-:Y:S01]  /*0bd0*/  NOP ;  /* 0x0000000000007918 */ /* 0x000fe20000000000 */
[----:B------:R-:W-:Y:S02]  /*0be0*/  LOP3.LUT R57, R57, R2, RZ, 0xc0, !PT ;  /* 0x0000000239397212 */ /* 0x000fe400078ec0ff */
[----:B------:R-:W-:Y:S01]  /*0bf0*/  SEL R16, R16, 0x2, P6 ;  /* 0x0000000210107807 */ /* 0x000fe20003000000 */
[----:B------:R0:W3:Y:S01]  /*0c00*/  @!UP2 SYNCS.EXCH.64 URZ, [UR9+0x1d0], UR6 ;  /* 0x0001d006093fa5b2 */ /* 0x0000e20008000100 */
[----:B------:R0:W0:Y:S01]  /*0c10*/  @!UP3 SYNCS.EXCH.64 URZ, [UR9+0x1d8], UR6 ;  /* 0x0001d806093fb5b2 */ /* 0x0000220008000100 */
[----:B------:R0:W0:Y:S01]  /*0c20*/  @!UP4 SYNCS.EXCH.64 URZ, [UR9+0x1e0], UR6 ;  /* 0x0001e006093fc5b2 */ /* 0x0000220008000100 */
[----:B------:R0:W0:Y:S01]  /*0c30*/  @!UP5 SYNCS.EXCH.64 URZ, [UR9+0x1e8], UR6 ;  /* 0x0001e806093fd5b2 */ /* 0x0000220008000100 */
[----:B------:R-:W-:Y:S01]  /*0c40*/  NOP ;  /* 0x0000000000007918 */ /* 0x000fe20000000000 */
[----:B-1--4-:R-:W-:Y:S05]  /*0c50*/  @!P2 BRA `(.L_x_4) ;  /* 0x000000000008a947 */ /* 0x012fea0003800000 */
[----:B0-23--:R-:W-:Y:S01]  /*0c60*/  UCGABAR_ARV ;  /* 0x00000000000079c7 */ /* 0x00dfe20008000000 */
[----:B------:R-:W-:Y:S05]  /*0c70*/  BRA `(.L_x_5) ;  /* 0x0000000000047947 */ /* 0x000fea0003800000 */
.L_x_4:
[----:B0-23--:R-:W-:Y:S01]  /*0c80*/  NOP ;  /* 0x0000000000007918 */ /* 0x00dfe20000000000 */
.L_x_5:
[----:B------:R-:W-:Y:S01]  /*0c90*/  ULDC.64 UR4, c[0x0][0x598] ;  /* 0x0001660000047ab9 */ /* 0x000fe20000000a00 */
[----:B------:R-:W-:Y:S01]  /*0ca0*/  ULDC.64 UR36, c[0x0][0x208] ;  /* 0x0000820000247ab9 */ /* 0x000fe20000000a00 */
[----:B------:R-:W-:-:S04]  /*0cb0*/  ISETP.NE.U32.AND P0, PT, RZ, UR4, PT ;  /* 0x00000004ff007c0c */ /* 0x000fc8000bf05070 */
[----:B------:R-:W-:-:S13]  /*0cc0*/  ISETP.NE.AND.EX P0, PT, RZ, UR5, PT, P0 ;  /* 0x00000005ff007c0c */ /* 0x000fda000bf05300 */
[----:B------:R-:W-:Y:S05]  /*0cd0*/  @!P0 BRA `(.L_x_6) ;  /* 0x00000000001c8947 */ /* 0x000fea0003800000 */
[----:B------:R-:W0:Y:S02]  /*0ce0*/  LDC.64 R8, c[0x0][0x598] ;  /* 0x00016600ff087b82 */ /* 0x000e240000000a00 */
[----:B0-----:R-:W2:Y:S02]  /*0cf0*/  LDG.E.64 R8, desc[UR36][R8.64] ;  /* 0x0000002408087981 */ /* 0x001ea4000c1e1b00 */
[----:B--2---:R-:W-:-:S04]  /*0d00*/  ISETP.NE.U32.AND P0, PT, R8, RZ, PT ;  /* 0x000000ff0800720c */ /* 0x004fc80003f05070 */
[----:B------:R-:W-:-:S13]  /*0d10*/  ISETP.NE.AND.EX P0, PT, R9, RZ, PT, P0 ;  /* 0x000000ff0900720c */ /* 0x000fda0003f05300 */
[----:B------:R-:W-:Y:S05]  /*0d20*/  @!P0 BRA `(.L_x_6) ;  /* 0x0000000000088947 */ /* 0x000fea0003800000 */
[----:B------:R0:W5:Y:S01]  /*0d30*/  LD.E R58, desc[UR36][R8.64] ;  /* 0x00000024083a7980 */ /* 0x000162000c101900 */
[----:B------:R-:W-:Y:S05]  /*0d40*/  BRA `(.L_x_7) ;  /* 0x0000000000247947 */ /* 0x000fea0003800000 */
.L_x_6:
[----:B------:R-:W-:Y:S02]  /*0d50*/  ULDC.64 UR4, c[0x0][0x588] ;  /* 0x0001620000047ab9 */ /* 0x000fe40000000a00 */
[----:B------:R-:W-:-:S04]  /*0d60*/  ISETP.NE.U32.AND P0, PT, RZ, UR4, PT ;  /* 0x00000004ff007c0c */ /* 0x000fc8000bf05070 */
[----:B------:R-:W-:-:S13]  /*0d70*/  ISETP.NE.AND.EX P0, PT, RZ, UR5, PT, P0 ;  /* 0x00000005ff007c0c */ /* 0x000fda000bf05300 */
[----:B------:R-:W-:Y:S05]  /*0d80*/  @!P0 BRA `(.L_x_8) ;  /* 0x00000000000c8947 */ /* 0x000fea0003800000 */
[----:B------:R-:W0:Y:S02]  /*0d90*/  LDC.64 R58, c[0x0][0x588] ;  /* 0x00016200ff3a7b82 */ /* 0x000e240000000a00 */
[----:B0-----:R1:W5:Y:S01]  /*0da0*/  LDG.E R58, desc[UR36][R58.64] ;  /* 0x000000243a3a7981 */ /* 0x001362000c1e1900 */
[----:B------:R-:W-:Y:S05]  /*0db0*/  BRA `(.L_x_7) ;  /* 0x0000000000087947 */ /* 0x000fea0003800000 */
.L_x_8:
[----:B------:R-:W-:Y:S02]  /*0dc0*/  ULDC UR4, c[0x0][0x580] ;  /* 0x0001600000047ab9 */ /* 0x000fe40000000800 */
[----:B------:R-:W-:-:S07]  /*0dd0*/  IMAD.U32 R58, RZ, RZ, UR4 ;  /* 0x00000004ff3a7e24 */ /* 0x000fce000f8e00ff */
.L_x_7:
[----:B------:R-:W-:Y:S02]  /*0de0*/  ULDC.64 UR4, c[0x0][0x5a0] ;  /* 0x0001680000047ab9 */ /* 0x000fe40000000a00 */
[----:B------:R-:W-:-:S04]  /*0df0*/  ISETP.NE.U32.AND P0, PT, RZ, UR4, PT ;  /* 0x00000004ff007c0c */ /* 0x000fc8000bf05070 */
[----:B------:R-:W-:-:S13]  /*0e00*/  ISETP.NE.AND.EX P0, PT, RZ, UR5, PT, P0 ;  /* 0x00000005ff007c0c */ /* 0x000fda000bf05300 */
[----:B------:R-:W-:Y:S05]  /*0e10*/  @!P0 BRA `(.L_x_9) ;  /* 0x00000000001c8947 */ /* 0x000fea0003800000 */
[----:B0-----:R-:W0:Y:S02]  /*0e20*/  LDC.64 R8, c[0x0][0x5a0] ;  /* 0x00016800ff087b82 */ /* 0x001e240000000a00 */
[----:B0-----:R-:W2:Y:S02]  /*0e30*/  LDG.E.64 R8, desc[UR36][R8.64] ;  /* 0x0000002408087981 */ /* 0x001ea4000c1e1b00 */
[----:B--2---:R-:W-:-:S04]  /*0e40*/  ISETP.NE.U32.AND P0, PT, R8, RZ, PT ;  /* 0x000000ff0800720c */ /* 0x004fc80003f05070 */
[----:B------:R-:W-:-:S13]  /*0e50*/  ISETP.NE.AND.EX P0, PT, R9, RZ, PT, P0 ;  /* 0x000000ff0900720c */ /* 0x000fda0003f05300 */
[----:B------:R-:W-:Y:S05]  /*0e60*/  @!P0 BRA `(.L_x_9) ;  /* 0x0000000000088947 */ /* 0x000fea0003800000 */
[----:B-1----:R0:W5:Y:S01]  /*0e70*/  LD.E R59, desc[UR36][R8.64] ;  /* 0x00000024083b7980 */ /* 0x002162000c101900 */
[----:B------:R-:W-:Y:S05]  /*0e80*/  BRA `(.L_x_10) ;  /* 0x0000000000247947 */ /* 0x000fea0003800000 */
.L_x_9:
[----:B------:R-:W-:Y:S02]  /*0e90*/  ULDC.64 UR4, c[0x0][0x590] ;  /* 0x0001640000047ab9 */ /* 0x000fe40000000a00 */
[----:B------:R-:W-:-:S04]  /*0ea0*/  ISETP.NE.U32.AND P0, PT, RZ, UR4, PT ;  /* 0x00000004ff007c0c */ /* 0x000fc8000bf05070 */
[----:B------:R-:W-:-:S13]  /*0eb0*/  ISETP.NE.AND.EX P0, PT, RZ, UR5, PT, P0 ;  /* 0x00000005ff007c0c */ /* 0x000fda000bf05300 */
[----:B------:R-:W-:Y:S05]  /*0ec0*/  @!P0 BRA `(.L_x_11) ;  /* 0x00000000000c8947 */ /* 0x000fea0003800000 */
[----:B0-----:R-:W1:Y:S02]  /*0ed0*/  LDC.64 R8, c[0x0][0x590] ;  /* 0x00016400ff087b82 */ /* 0x001e640000000a00 */
[----:B-1----:R1:W5:Y:S01]  /*0ee0*/  LDG.E R59, desc[UR36][R8.64] ;  /* 0x00000024083b7981 */ /* 0x002362000c1e1900 */
[----:B------:R-:W-:Y:S05]  /*0ef0*/  BRA `(.L_x_10) ;  /* 0x0000000000087947 */ /* 0x000fea0003800000 */
.L_x_11:
[----:B------:R-:W-:Y:S02]  /*0f00*/  ULDC UR4, c[0x0][0x584] ;  /* 0x0001610000047ab9 */ /* 0x000fe40000000800 */
[----:B-1----:R-:W-:-:S07]  /*0f10*/  IMAD.U32 R59, RZ, RZ, UR4 ;  /* 0x00000004ff3b7e24 */ /* 0x002fce000f8e00ff */
.L_x_10:
[----:B------:R-:W2:Y:S01]  /*0f20*/  LDC R2, c[0x0][0x65c] ;  /* 0x00019700ff027b82 */ /* 0x000ea20000000800 */
[----:B------:R-:W-:Y:S01]  /*0f30*/  ULDC UR6, c[0x0][0x28c] ;  /* 0x0000a30000067ab9 */ /* 0x000fe20000000800 */
[----:B------:R-:W-:Y:S01]  /*0f40*/  ISETP.NE.AND P0, PT, R10, 0x2, PT ;  /* 0x000000020a00780c */ /* 0x000fe20003f05270 */
[----:B------:R-:W-:Y:S01]  /*0f50*/  UIADD3 UR6, UR6, 0x1f, URZ ;  /* 0x0000001f06067890 */ /* 0x000fe2000fffe03f */
[----:B01----:R-:W-:Y:S01]  /*0f60*/  IMAD.U32 R8, RZ, RZ, UR12 ;  /* 0x0000000cff087e24 */ /* 0x003fe2000f8e00ff */
[----:B------:R-:W-:Y:S01]  /*0f70*/  UMOV UR39, URZ ;  /* 0x0000003f00277c82 */ /* 0x000fe20008000000 */
[----:B------:R-:W-:Y:S01]  /*0f80*/  IMAD.MOV.U32 R9, RZ, RZ, RZ ;  /* 0x000000ffff097224 */ /* 0x000fe200078e00ff */
[----:B------:R-:W-:Y:S01]  /*0f90*/  USHF.R.S32.HI UR7, URZ, 0x1f, UR6 ;  /* 0x0000001f3f077899 */ /* 0x000fe20008011406 */
[----:B------:R-:W-:Y:S01]  /*0fa0*/  UMOV UR38, URZ ;  /* 0x0000003f00267c82 */ /* 0x000fe20008000000 */
[----:B------:R-:W-:Y:S02]  /*0fb0*/  ULDC.64 UR8, c[0x0][0x650] ;  /* 0x0001940000087ab9 */ /* 0x000fe40000000a00 */
[----:B------:R-:W-:-:S04]  /*0fc0*/  ULEA.HI UR7, UR7, UR6, URZ, 0x5 ;  /* 0x0000000607077291 */ /* 0x000fc8000f8f283f */
[----:B------:R-:W-:Y:S01]  /*0fd0*/  USHF.R.S32.HI UR40, URZ, 0x5, UR7 ;  /* 0x000000053f287899 */ /* 0x000fe20008011407 */
[----:B--2---:R-:W-:-:S13]  /*0fe0*/  ISETP.NE.AND P1, PT, R2, 0x1, PT ;  /* 0x000000010200780c */ /* 0x004fda0003f25270 */
[----:B------:R-:W0:Y:S01]  /*0ff0*/  @P1 LDC R19, c[0x0][0x10] ;  /* 0x00000400ff131b82 */ /* 0x000e220000000800 */
[----:B------:R-:W-:Y:S02]  /*1000*/  @P1 IMAD.MOV.U32 R7, RZ, RZ, RZ ;  /* 0x000000ffff071224 */ /* 0x000fe400078e00ff */
[----:B------:R-:W-:-:S05]  /*1010*/  @P1 IMAD.MOV.U32 R17, RZ, RZ, RZ ;  /* 0x000000ffff111224 */ /* 0x000fca00078e00ff */
[----:B------:R-:W1:Y:S01]  /*1020*/  @!P1 LDC R11, c[0x0][0xc] ;  /* 0x00000300ff0b9b82 */ /* 0x000e620000000800 */
[----:B------:R-:W-:Y:S01]  /*1030*/  ULDC UR4, c[0x0][0xc] ;  /* 0x0000030000047ab9 */ /* 0x000fe20000000800 */
[----:B------:R-:W-:Y:S02]  /*1040*/  ULDC UR5, c[0x0][0x10] ;  /* 0x0000040000057ab9 */ /* 0x000fe40000000800 */
[----:B------:R-:W-:-:S04]  /*1050*/  UIMAD.WIDE.U32 UR4, UR4, UR5, URZ ;  /* 0x00000005040472a5 */ /* 0x000fc8000f8e003f */
[----:B------:R-:W2:Y:S01]  /*1060*/  LDC R2, c[0x0][0x14] ;  /* 0x00000500ff027b82 */ /* 0x000ea20000000800 */
[----:B0-----:R-:W-:-:S04]  /*1070*/  @P1 IMAD.WIDE.U32 R18, R19, UR12, R6 ;  /* 0x0000000c13121c25 */ /* 0x001fc8000f8e0006 */
[----:B------:R-:W-:Y:S02]  /*1080*/  @P1 IMAD.IADD R17, R19, 0x1, R17 ;  /* 0x0000000113111824 */ /* 0x000fe400078e0211 */
[----:B-1----:R-:W-:-:S04]  /*1090*/  @!P1 IMAD.WIDE.U32 R8, R6, R11, R8 ;  /* 0x0000000b06089225 */ /* 0x002fc800078e0008 */
[----:B------:R-:W-:Y:S02]  /*10a0*/  @!P1 IMAD.MOV.U32 R18, RZ, RZ, R8 ;  /* 0x000000ffff129224 */ /* 0x000fe400078e0008 */
[----:B------:R-:W-:Y:S02]  /*10b0*/  @!P1 IMAD.MOV.U32 R17, RZ, RZ, R9 ;  /* 0x000000ffff119224 */ /* 0x000fe400078e0009 */
[----:B--2---:R-:W-:-:S04]  /*10c0*/  IMAD.WIDE.U32 R12, R2, UR4, RZ ;  /* 0x00000004020c7c25 */ /* 0x004fc8000f8e00ff */
[----:B------:R-:W-:Y:S01]  /*10d0*/  IMAD R23, R2, UR5, RZ ;  /* 0x0000000502177c24 */ /* 0x000fe2000f8e02ff */
[----:B------:R0:W-:Y:S03]  /*10e0*/  STL.64 [R1], R12 ;  /* 0x0000000c01007387 */ /* 0x0001e60000100a00 */
[----:B------:R-:W-:Y:S01]  /*10f0*/  IMAD.IADD R23, R13, 0x1, R23 ;  /* 0x000000010d177824 */ /* 0x000fe200078e0217 */
[----:B------:R-:W-:Y:S06]  /*1100*/  @P0 BRA `(.L_x_12) ;  /* 0x0000000000200947 */ /* 0x000fec0003800000 */
[----:B------:R-:W-:Y:S01]  /*1110*/  UISETP.GE.U32.AND UP0, UPT, UR40, 0x1c, UPT ;  /* 0x0000001c2800788c */ /* 0x000fe2000bf06070 */
[----:B------:R-:W-:Y:S01]  /*1120*/  IADD3 R18, P0, R18, R12, RZ ;  /* 0x0000000c12127210 */ /* 0x000fe20007f1e0ff */
[----:B------:R-:W-:Y:S01]  /*1130*/  USHF.R.U32.HI UR4, URZ, 0x2, UR40 ;  /* 0x000000023f047899 */ /* 0x000fe20008011628 */
[----:B------:R-:W-:-:S03]  /*1140*/  UMOV UR38, URZ ;  /* 0x0000003f00267c82 */ /* 0x000fc60008000000 */
[----:B------:R-:W-:Y:S01]  /*1150*/  UIMAD.WIDE.U32 UR4, UR4, 0x24924925, URZ ;  /* 0x24924925040478a5 */ /* 0x000fe2000f8e003f */
[----:B------:R-:W-:-:S03]  /*1160*/  IMAD.X R17, R23, 0x1, R17, P0 ;  /* 0x0000000117117824 */ /* 0x000fc600000e0611 */
[----:B------:R-:W-:Y:S02]  /*1170*/  UIMAD UR39, UR5, -0x1c, UR40 ;  /* 0xffffffe4052778a4 */ /* 0x000fe4000f8e0228 */
[----:B------:R-:W-:-:S12]  /*1180*/  @UP0 ULOP3.LUT UR38, UR5, 0x1, URZ, 0xc0, !UPT ;  /* 0x0000000105260892 */ /* 0x000fd8000f8ec03f */
.L_x_12:
[----:B------:R-:W-:Y:S01]  /*1190*/  ISETP.GE.U32.AND P0, PT, R18, UR8, PT ;  /* 0x0000000812007c0c */ /* 0x000fe2000bf06070 */
[----:B------:R-:W-:Y:S01]  /*11a0*/  IMAD.MOV.U32 R19, RZ, RZ, -0x1 ;  /* 0xffffffffff137424 */ /* 0x000fe200078e00ff */
[----:B------:R-:W-:Y:S01]  /*11b0*/  PRMT R8, RZ, 0x7610, R8 ;  /* 0x00007610ff087816 */ /* 0x000fe20000000008 */
[----:B------:R-:W-:Y:S01]  /*11c0*/  IMAD.MOV.U32 R22, RZ, RZ, -0x1 ;  /* 0xffffffffff167424 */ /* 0x000fe200078e00ff */
[----:B------:R-:W-:Y:S01]  /*11d0*/  ISETP.GE.U32.AND.EX P0, PT, R17, UR9, PT, P0 ;  /* 0x0000000911007c0c */ /* 0x000fe2000bf06100 */
[----:B------:R-:W-:-:S12]  /*11e0*/  IMAD.MOV.U32 R2, RZ, RZ, -0x1 ;  /* 0xffffffffff027424 */ /* 0x000fd800078e00ff */
[----:B------:R-:W-:Y:S05]  /*11f0*/  @P0 BRA `(.L_x_13) ;  /* 0x00000004002c0947 */ /* 0x000fea0003800000 */
[----:B------:R-:W1:Y:S01]  /*1200*/  LDC.64 R26, c[0x0][0x628] ;  /* 0x00018a00ff1a7b82 */ /* 0x000e620000000a00 */
[----:B------:R-:W-:Y:S02]  /*1210*/  IMAD.MOV.U32 R8, RZ, RZ, R18 ;  /* 0x000000ffff087224 */ /* 0x000fe400078e0012 */
[----:B------:R-:W-:-:S05]  /*1220*/  IMAD.MOV.U32 R9, RZ, RZ, R17 ;  /* 0x000000ffff097224 */ /* 0x000fca00078e0011 */
[----:B------:R-:W2:Y:S08]  /*1230*/  LDC R2, c[0x0][0x630] ;  /* 0x00018c00ff027b82 */ /* 0x000eb00000000800 */
[----:B------:R-:W3:Y:S01]  /*1240*/  LDC.64 R28, c[0x0][0x620] ;  /* 0x00018800ff1c7b82 */ /* 0x000ee20000000a00 */
[----:B-1----:R-:W-:-:S04]  /*1250*/  ISETP.NE.U32.AND P0, PT, R26, RZ, PT ;  /* 0x000000ff1a00720c */ /* 0x002fc80003f05070 */
[----:B------:R-:W-:-:S13]  /*1260*/  ISETP.NE.AND.EX P0, PT, R27, RZ, PT, P0 ;  /* 0x000000ff1b00720c */ /* 0x000fda0003f05300 */
[----:B--23--:R-:W-:Y:S05]  /*1270*/  @!P0 BRA `(.L_x_14) ;  /* 0x0000000000288947 */ /* 0x00cfea0003800000 */
[----:B0-----:R-:W0:Y:S02]  /*1280*/  LDC R13, c[0x0][0x634] ;  /* 0x00018d00ff0d7b82 */ /* 0x001e240000000800 */
[----:B0-----:R-:W-:-:S05]  /*1290*/  IADD3 R13, P0, R18, R13, RZ ;  /* 0x0000000d120d7210 */ /* 0x001fca0007f1e0ff */
[----:B------:R-:W-:-:S04]  /*12a0*/  IMAD.X R15, RZ, RZ, R17, P0 ;  /* 0x000000ffff0f7224 */ /* 0x000fc800000e0611 */
[----:B------:R-:W-:-:S04]  /*12b0*/  IMAD.WIDE.U32 R8, R15, R26, RZ ;  /* 0x0000001a0f087225 */ /* 0x000fc800078e00ff */
[----:B------:R-:W-:-:S04]  /*12c0*/  IMAD.WIDE.U32 R10, P0, R13, R27, R8 ;  /* 0x0000001b0d0a7225 */ /* 0x000fc80007800008 */
[----:B------:R-:W-:-:S04]  /*12d0*/  IMAD.WIDE.U32 R8, R13, R26, RZ ;  /* 0x0000001a0d087225 */ /* 0x000fc800078e00ff */
[----:B------:R-:W-:Y:S01]  /*12e0*/  IMAD.X R13, RZ, RZ, RZ, P0 ;  /* 0x000000ffff0d7224 */ /* 0x000fe200000e06ff */
[----:B------:R-:W-:Y:S01]  /*12f0*/  IADD3 RZ, P0, R9, R10, RZ ;  /* 0x0000000a09ff7210 */ /* 0x000fe20007f1e0ff */
[----:B------:R-:W-:-:S04]  /*1300*/  IMAD.MOV.U32 R12, RZ, RZ, R11 ;  /* 0x000000ffff0c7224 */ /* 0x000fc800078e000b */
[----:B------:R-:W-:-:S08]  /*1310*/  IMAD.WIDE.U32.X R8, R15, R27, R12, P0 ;  /* 0x0000001b0f087225 */ /* 0x000fd000000e040c */
.L_x_14:
[----:B------:R-:W1:Y:S01]  /*1320*/  LDC.64 R32, c[0x0][0x640] ;  /* 0x00019000ff207b82 */ /* 0x000e620000000a00 */
[-C--:B------:R-:W-:Y:S01]  /*1330*/  SHF.R.U64 R30, R8, R2.reuse, R9 ;  /* 0x00000002081e7219 */ /* 0x080fe20000001209 */
[----:B------:R-:W-:Y:S01]  /*1340*/  IMAD.MOV.U32 R19, RZ, RZ, R17 ;  /* 0x000000ffff137224 */ /* 0x000fe200078e0011 */
[----:B------:R-:W-:Y:S01]  /*1350*/  SHF.R.U32.HI R2, RZ, R2, R9 ;  /* 0x00000002ff027219 */ /* 0x000fe20000011609 */
[----:B------:R-:W-:Y:S01]  /*1360*/  IMAD.MOV.U32 R26, RZ, RZ, 0x1 ;  /* 0x00000001ff1a7424 */ /* 0x000fe200078e00ff */
[----:B------:R-:W-:-:S03]  /*1370*/  IADD3 R11, P0, RZ, -R30, RZ ;  /* 0x8000001eff0b7210 */ /* 0x000fc60007f1e0ff */
[----:B------:R-:W2:Y:S02]  /*1380*/  LDC R10, c[0x0][0x618] ;  /* 0x00018600ff0a7b82 */ /* 0x000ea40000000800 */
[----:B------:R-:W-:-:S04]  /*1390*/  IMAD.X R9, RZ, RZ, ~R2, P0 ;  /* 0x000000ffff097224 */ /* 0x000fc800000e0e02 */
[-C--:B------:R-:W-:Y:S02]  /*13a0*/  IMAD R2, R9, R28.reuse, RZ ;  /* 0x0000001c09027224 */ /* 0x080fe400078e02ff */
[----:B0-----:R-:W0:Y:S01]  /*13b0*/  LDC R13, c[0x0][0x608] ;  /* 0x00018200ff0d7b82 */ /* 0x001e220000000800 */
[----:B------:R-:W-:-:S04]  /*13c0*/  IMAD.WIDE.U32 R8, R11, R28, R18 ;  /* 0x0000001c0b087225 */ /* 0x000fc800078e0012 */
[----:B------:R-:W-:Y:S02]  /*13d0*/  IMAD R11, R11, R29, R2 ;  /* 0x0000001d0b0b7224 */ /* 0x000fe400078e0202 */
[----:B------:R-:W-:Y:S01]  /*13e0*/  IMAD.MOV.U32 R2, RZ, RZ, -0x1 ;  /* 0xffffffffff027424 */ /* 0x000fe200078e00ff */
[----:B------:R-:W3:Y:S01]  /*13f0*/  LDC R31, c[0x0][0x658] ;  /* 0x00019600ff1f7b82 */ /* 0x000ee20000000800 */
[----:B------:R-:W-:Y:S01]  /*1400*/  IMAD.IADD R9, R9, 0x1, R11 ;  /* 0x0000000109097824 */ /* 0x000fe200078e020b */
[----:B-1----:R-:W-:-:S04]  /*1410*/  ISETP.NE.U32.AND P0, PT, R32, RZ, PT ;  /* 0x000000ff2000720c */ /* 0x002fc80003f05070 */
[----:B------:R-:W-:Y:S02]  /*1420*/  ISETP.NE.AND.EX P0, PT, R33, RZ, PT, P0 ;  /* 0x000000ff2100720c */ /* 0x000fe40003f05300 */
[----:B------:R-:W1:Y:S01]  /*1430*/  LDC R29, c[0x0][0x600] ;  /* 0x00018000ff1d7b82 */ /* 0x000e620000000800 */
[-CC-:B--2---:R-:W-:Y:S02]  /*1440*/  SHF.R.U64 R27, R8, R10.reuse, R9.reuse ;  /* 0x0000000a081b7219 */ /* 0x184fe40000001209 */
[----:B------:R-:W-:-:S05]  /*1450*/  SHF.R.U32.HI R8, RZ, R10, R9 ;  /* 0x0000000aff087219 */ /* 0x000fca0000011609 */
[----:B------:R-:W2:Y:S01]  /*1460*/  LDC R22, c[0x0][0x648] ;  /* 0x00019200ff167b82 */ /* 0x000ea20000000800 */
[-CC-:B0-----:R-:W-:Y:S02]  /*1470*/  SHF.R.U64 R34, R27, R13.reuse, R8.reuse ;  /* 0x0000000d1b227219 */ /* 0x181fe40000001208 */
[----:B------:R-:W-:-:S05]  /*1480*/  SHF.R.U32.HI R8, RZ, R13, R8 ;  /* 0x0000000dff087219 */ /* 0x000fca0000011608 */
[----:B------:R-:W0:Y:S01]  /*1490*/  LDC R24, c[0x0][0x638] ;  /* 0x00018e00ff187b82 */ /* 0x000e220000000800 */
[-CC-:B---3--:R-:W-:Y:S02]  /*14a0*/  SHF.R.U64 R36, R34, R31.reuse, R8.reuse ;  /* 0x0000001f22247219 */ /* 0x188fe40000001208 */
[-C--:B------:R-:W-:Y:S02]  /*14b0*/  SHF.L.U32 R2, R2, R31.reuse, RZ ;  /* 0x0000001f02027219 */ /* 0x080fe400000006ff */
[----:B------:R-:W-:Y:S01]  /*14c0*/  SHF.R.U32.HI R9, RZ, R31, R8 ;  /* 0x0000001fff097219 */ /* 0x000fe20000011608 */
[----:B------:R-:W-:Y:S01]  /*14d0*/  IMAD.MOV.U32 R8, RZ, RZ, R36 ;  /* 0x000000ffff087224 */ /* 0x000fe200078e0024 */
[----:B------:R-:W-:Y:S01]  /*14e0*/  LOP3.LUT R15, RZ, R2, RZ, 0x33, !PT ;  /* 0x00000002ff0f7212 */ /* 0x000fe200078e33ff */
[----:B------:R-:W3:Y:S01]  /*14f0*/  LDC R28, c[0x0][0x610] ;  /* 0x00018400ff1c7b82 */ /* 0x000ee20000000800 */
[----:B------:R-:W-:Y:S05]  /*1500*/  @!P0 BRA `(.L_x_15) ;  /* 0x0000000000288947 */ /* 0x000fea0003800000 */
[----:B------:R-:W4:Y:S02]  /*1510*/  LDC R13, c[0x0][0x64c] ;  /* 0x00019300ff0d7b82 */ /* 0x000f240000000800 */
[----:B----4-:R-:W-:-:S05]  /*1520*/  IADD3 R13, P0, R36, R13, RZ ;  /* 0x0000000d240d7210 */ /* 0x010fca0007f1e0ff */
        /* <DEDUP_REMOVED lines=8> */
.L_x_15:
[----:B--2---:R-:W-:Y:S01]  /*15b0*/  SHF.R.U64 R7, R8, R22, R9 ;  /* 0x0000001608077219 */ /* 0x004fe20000001209 */
[----:B-1----:R-:W-:Y:S01]  /*15c0*/  VIADD R8, R29, 0xffffffff ;  /* 0xffffffff1d087836 */ /* 0x002fe20000000000 */
[----:B------:R-:W-:Y:S01]  /*15d0*/  SHF.L.U32 R2, R26, R31, RZ ;  /* 0x0000001f1a027219 */ /* 0x000fe200000006ff */
[----:B------:R-:W-:Y:S01]  /*15e0*/  @P1 IMAD R21, R25, R20, R6 ;  /* 0x0000001419151224 */ /* 0x000fe200078e0206 */
[----:B------:R-:W-:Y:S01]  /*15f0*/  LOP3.LUT R15, R34, R15, RZ, 0xc0, !PT ;  /* 0x0000000f220f7212 */ /* 0x000fe200078ec0ff */
[----:B------:R-:W-:Y:S01]  /*1600*/  IMAD.MOV R9, RZ, RZ, -R7 ;  /* 0x000000ffff097224 */ /* 0x000fe200078e0a07 */
[----:B------:R-:W-:-:S03]  /*1610*/  LOP3.LUT R8, R27, R8, RZ, 0xc0, !PT ;  /* 0x000000081b087212 */ /* 0x000fc600078ec0ff */
[----:B------:R-:W-:Y:S02]  /*1620*/  IMAD R6, R2, R7, R15 ;  /* 0x0000000702067224 */ /* 0x000fe400078e020f */
[----:B0-----:R-:W-:Y:S02]  /*1630*/  IMAD R2, R9, R24, R36 ;  /* 0x0000001809027224 */ /* 0x001fe400078e0224 */
[----:B---3--:R-:W-:Y:S02]  /*1640*/  IMAD R19, R6, R28, R21 ;  /* 0x0000001c06137224 */ /* 0x008fe400078e0215 */
[----:B------:R-:W-:Y:S02]  /*1650*/  IMAD R2, R2, R29, R8 ;  /* 0x0000001d02027224 */ /* 0x000fe400078e0208 */
[----:B------:R-:W-:-:S03]  /*1660*/  IMAD.MOV.U32 R6, RZ, RZ, 0x1 ;  /* 0x00000001ff067424 */ /* 0x000fc600078e00ff */
[----:B------:R-:W-:Y:S02]  /*1670*/  SEL R22, R2, R19, !P1 ;  /* 0x0000001302167207 */ /* 0x000fe40004800000 */
[----:B------:R-:W-:Y:S01]  /*1680*/  SEL R19, R19, R2, !P1 ;  /* 0x0000000213137207 */ /* 0x000fe20004800000 */
[----:B------:R-:W-:Y:S01]  /*1690*/  IMAD.MOV.U32 R2, RZ, RZ, R30 ;  /* 0x000000ffff027224 */ /* 0x000fe200078e001e */
[----:B------:R-:W-:-:S07]  /*16a0*/  PRMT R8, R6, 0x7610, R8 ;  /* 0x0000761006087816 */ /* 0x000fce0000000008 */
.L_x_13:
[----:B------:R-:W-:Y:S05]  /*16b0*/  @!P2 BRA `(.L_x_16) ;  /* 0x00000000000ca947 */ /* 0x000fea0003800000 */
[----:B------:R-:W-:Y:S01]  /*16c0*/  UCGABAR_WAIT ;  /* 0x0000000000007dc7 */ /* 0x000fe20008000000 */
[----:B------:R-:W-:Y:S01]  /*16d0*/  CCTL.IVALL ;  /* 0x00000000ff00798f */ /* 0x000fe20002000000 */
[----:B------:R-:W-:Y:S05]  /*16e0*/  BRA `(.L_x_17) ;  /* 0x0000000000047947 */ /* 0x000fea0003800000 */
.L_x_16:
[----:B------:R-:W-:Y:S06]  /*16f0*/  BAR.SYNC.DEFER_BLOCKING 0x0 ;  /* 0x0000000000007b1d */ /* 0x000fec0000010000 */
.L_x_17:
[----:B------:R-:W-:Y:S05]  /*1700*/  @!P4 BRA `(.L_x_18) ;  /* 0x0000003400a0c947 */ /* 0x000fea0003800000 */
[----:B------:R-:W-:-:S13]  /*1710*/  ISETP.GT.U32.AND P0, PT, R35, 0x1, PT ;  /* 0x000000012300780c */ /* 0x000fda0003f04070 */
[----:B------:R-:W-:Y:S05]  /*1720*/  @P0 EXIT ;  /* 0x000000000000094d */ /* 0x000fea0003800000 */
.L_x_19:
[----:B------:R-:W-:-:S08]  /*1730*/  NOP ;  /* 0x0000000000007918 */ /* 0x000fd00000000000 */
[----:B------:R-:W1:Y:S02]  /*1740*/  USETMAXREG.TRY_ALLOC.CTAPOOL UP0, 0xe8 ;  /* 0x000000e8000079c8 */ /* 0x000e640008000600 */
[----:B-1----:R-:W-:-:S13]  /*1750*/  PLOP3.LUT P0, PT, PT, PT, UP0, 0x80, 0x0 ;  /* 0x000000000000781c */ /* 0x002fda0003f0f008 */
[----:B------:R-:W-:Y:S05]  /*1760*/  @!P0 BRA `(.L_x_19) ;  /* 0xfffffffc00f08947 */ /* 0x000fea000383ffff */
[----:B------:R-:W-:-:S13]  /*1770*/  LOP3.LUT P0, RZ, R8, 0xff, RZ, 0xc0, !PT ;  /* 0x000000ff08ff7812 */ /* 0x000fda000780c0ff */
[----:B------:R-:W-:Y:S05]  /*1780*/  @!P0 EXIT ;  /* 0x000000000000894d */ /* 0x000fea0003800000 */
[----:B------:R-:W1:Y:S01]  /*1790*/  S2UR UR4, SR_CgaCtaId ;  /* 0x00000000000479c3 */ /* 0x000e620000008800 */
[----:B------:R-:W-:Y:S01]  /*17a0*/  VIADD R14, R14, 0xffffffff ;  /* 0xffffffff0e0e7836 */ /* 0x000fe20000000000 */
[CC--:B------:R-:W-:Y:S01]  /*17b0*/  LEA.HI R4, R0.reuse, R3.reuse, RZ, 0x2 ;  /* 0x0000000300047211 */ /* 0x0c0fe200078f10ff */
[----:B------:R-:W-:Y:S01]  /*17c0*/  UMOV UR41, 0x400 ;  /* 0x0000040000297882 */ /* 0x000fe20000000000 */
[----:B------:R-:W-:Y:S01]  /*17d0*/  LEA.HI R0, R0, R3, RZ, 0x5 ;  /* 0x0000000300007211 */ /* 0x000fe200078f28ff */
[----:B------:R-:W-:Y:S01]  /*17e0*/  UISETP.LT.AND UP0, UPT, UR40, 0x1, UPT ;  /* 0x000000012800788c */ /* 0x000fe2000bf01270 */
[----:B------:R-:W-:Y:S01]  /*17f0*/  R2UR UR42, R14 ;  /* 0x000000000e2a72ca */ /* 0x000fe200000e0000 */
[----:B------:R-:W-:Y:S01]  /*1800*/  ULDC UR6, c[0x0][0x284] ;  /* 0x0000a10000067ab9 */ /* 0x000fe20000000800 */
[--C-:B------:R-:W-:Y:S01]  /*1810*/  SHF.R.S32.HI R60, RZ, 0x2, R4.reuse ;  /* 0x00000002ff3c7819 */ /* 0x100fe20000011404 */
[----:B------:R-:W-:Y:S01]  /*1820*/  USEL UR43, UR40, 0x1, UP0 ;  /* 0x00000001282b7887 */ /* 0x000fe20008000000 */
[----:B------:R-:W-:Y:S01]  /*1830*/  SHF.R.S32.HI R5, RZ, 0x1f, R4 ;  /* 0x0000001fff057819 */ /* 0x000fe20000011404 */
[----:B------:R-:W-:Y:S01]  /*1840*/  USHF.L.U32 UR46, UR40, 0x1, URZ ;  /* 0x00000001282e7899 */ /* 0x000fe2000800063f */
[----:B------:R-:W-:Y:S01]  /*1850*/  LOP3.LUT R62, R4, 0xfffffffc, RZ, 0xc0, !PT ;  /* 0xfffffffc043e7812 */ /* 0x000fe200078ec0ff */
[----:B------:R-:W-:Y:S01]  /*1860*/  UIADD3 UR43, -UR43, UR40, URZ ;  /* 0x000000282b2b7290 */ /* 0x000fe2000fffe13f */
[----:B------:R-:W-:-:S02]  /*1870*/  LEA.HI R5, R5, R60, RZ, 0x3 ;  /* 0x0000003c05057211 */ /* 0x000fc400078f18ff */
[----:B------:R-:W-:Y:S01]  /*1880*/  ISETP.NE.AND P0, PT, R14, RZ, PT ;  /* 0x000000ff0e00720c */ /* 0x000fe20003f05270 */
[----:B------:R-:W-:Y:S01]  /*1890*/  IMAD.IADD R62, R3, 0x1, -R62 ;  /* 0x00000001033e7824 */ /* 0x000fe200078e0a3e */
[----:B------:R-:W-:Y:S01]  /*18a0*/  LOP3.LUT R5, R5, 0xfffffff8, RZ, 0xc0, !PT ;  /* 0xfffffff805057812 */ /* 0x000fe200078ec0ff */
[----:B------:R-:W-:Y:S01]  /*18b0*/  USHF.L.U32 UR42, UR42, 0x3, URZ ;  /* 0x000000032a2a7899 */ /* 0x000fe2000800063f */
[----:B------:R-:W-:Y:S02]  /*18c0*/  LOP3.LUT R72, R16, 0x1, RZ, 0xfc, !PT ;  /* 0x0000000110487812 */ /* 0x000fe400078efcff */
[----:B------:R-:W-:Y:S01]  /*18d0*/  SEL R73, RZ, 0x1, P0 ;  /* 0x00000001ff497807 */ /* 0x000fe20000000000 */
[----:B------:R-:W-:Y:S01]  /*18e0*/  IMAD.IADD R60, R60, 0x1, -R5 ;  /* 0x000000013c3c7824 */ /* 0x000fe200078e0a05 */
[----:B-1----:R-:W-:Y:S01]  /*18f0*/  ULEA UR41, UR4, UR41, 0x18 ;  /* 0x0000002904297291 */ /* 0x002fe2000f8ec03f */
[----:B------:R-:W-:Y:S01]  /*1900*/  SHF.R.S32.HI R5, RZ, 0x5, R0 ;  /* 0x00000005ff057819 */ /* 0x000fe20000011400 */
[----:B------:R-:W-:-:S02]  /*1910*/  IMAD.U32 R64, RZ, RZ, UR42 ;  /* 0x0000002aff407e24 */ /* 0x000fc4000f8e00ff */
[----:B------:R-:W-:Y:S01]  /*1920*/  UIADD3 UR47, UR41, 0x1d0, URZ ;  /* 0x000001d0292f7890 */ /* 0x000fe2000fffe03f */
[--C-:B------:R-:W-:Y:S01]  /*1930*/  SHF.R.S32.HI R61, RZ, 0x1f, R60.reuse ;  /* 0x0000001fff3d7819 */ /* 0x100fe2000001143c */
[----:B------:R-:W-:Y:S01]  /*1940*/  UIADD3 UR4, UR41, 0x1c300, URZ ;  /* 0x0001c30029047890 */ /* 0x000fe2000fffe03f */
[C-C-:B------:R-:W-:Y:S01]  /*1950*/  IMAD R67, R5.reuse, -0x10, -R60.reuse ;  /* 0xfffffff005437824 */ /* 0x140fe200078e0a3c */
[----:B------:R-:W-:Y:S01]  /*1960*/  UIADD3 UR5, UR41, 0x300, URZ ;  /* 0x0000030029057890 */ /* 0x000fe2000fffe03f */
[C---:B------:R-:W-:Y:S01]  /*1970*/  LOP3.LUT R66, R64.reuse, 0x8, RZ, 0xc0, !PT ;  /* 0x0000000840427812 */ /* 0x040fe200078ec0ff */
[----:B------:R-:W-:Y:S01]  /*1980*/  USHF.R.U32.HI UR4, URZ, 0x4, UR4 ;  /* 0x000000043f047899 */ /* 0x000fe20008011604 */
[----:B------:R-:W-:Y:S01]  /*1990*/  IMAD.U32 R63, RZ, RZ, UR47 ;  /* 0x0000002fff3f7e24 */ /* 0x000fe2000f8e00ff */
[----:B------:R-:W-:Y:S01]  /*19a0*/  USHF.R.U32.HI UR5, URZ, 0x4, UR5 ;  /* 0x000000043f057899 */ /* 0x000fe20008011605 */
[----:B------:R-:W-:Y:S01]  /*19b0*/  IMAD.WIDE R60, R5, 0x10, R60 ;  /* 0x00000010053c7825 */ /* 0x000fe200078e023c */
[----:B------:R-:W-:Y:S01]  /*19c0*/  ULOP3.LUT UR4, UR4, 0x3fff, URZ, 0xc0, !UPT ;  /* 0x00003fff04047892 */ /* 0x000fe2000f8ec03f */
[----:B------:R-:W-:Y:S01]  /*19d0*/  LOP3.LUT R64, R64, 0x8, RZ, 0xc, !PT ;  /* 0x0000000840407812 */ /* 0x000fe200078e0cff */
[----:B------:R-:W-:Y:S01]  /*19e0*/  ULOP3.LUT UR5, UR5, 0x3fff, URZ, 0xc0, !UPT ;  /* 0x00003fff05057892 */ /* 0x000fe2000f8ec03f */
[----:B------:R-:W-:Y:S01]  /*19f0*/  VIADD R65, R63, UR42 ;  /* 0x0000002a3f417c36 */ /* 0x000fe20008000000 */
[----:B------:R-:W-:Y:S01]  /*1a00*/  LOP3.LUT R66, R66, 0x18, RZ, 0x3c, !PT ;  /* 0x0000001842427812 */ /* 0x000fe200078e3cff */
[----:B------:R-:W-:Y:S01]  /*1a10*/  VIADD R67, R67, UR6 ;  /* 0x0000000643437c36 */ /* 0x000fe20008000000 */
[----:B------:R-:W-:-:S02]  /*1a20*/  ULOP3.LUT UR44, UR4, 0x10000, URZ, 0xfc, !UPT ;  /* 0x00010000042c7892 */ /* 0x000fc4000f8efc3f */
[----:B------:R-:W-:-:S12]  /*1a30*/  ULOP3.LUT UR45, UR5, 0x10000, URZ, 0xfc, !UPT ;  /* 0x00010000052d7892 */ /* 0x000fd8000f8efc3f */
.L_x_103:
[----:B------:R-:W-:Y:S01]  /*1a40*/  SHF.L.U32 R0, R73, 0x1f, RZ ;  /* 0x0000001f49007819 */ /* 0x000fe200000006ff */
[----:B------:R-:W-:Y:S02]  /*1a50*/  ULDC UR4, c[0x0][0x28c] ;  /* 0x0000a30000047ab9 */ /* 0x000fe40000000800 */
[----:B------:R-:W-:Y:S01]  /*1a60*/  ISETP.LT.AND P1, PT, RZ, UR4, PT ;  /* 0x00000004ff007c0c */ /* 0x000fe2000bf21270 */
[----:B-1----:R-:W1:Y:S02]  /*1a70*/  SYNCS.PHASECHK.TRANS64.TRYWAIT P0, [R63+UR42], R0 ;  /* 0x000000003f0075a7 */ /* 0x002e64000800016a */
[----:B-1-34-:R-:W-:Y:S10]  /*1a80*/  @!P0 BRA `(.L_x_20) ;  /* 0x0000005000388947 */ /* 0x01aff40003800000 */
.L_x_149:
[----:B------:R-:W-:Y:S05]  /*1a90*/  @P1 BRA `(.L_x_21) ;  /* 0x0000000000401947 */ /* 0x000fea0003800000 */
[----:B-1----:R-:W-:Y:S01]  /*1aa0*/  MOV R0, 0x0 ;  /* 0x0000000000007802 */ /* 0x002fe20000000f00 */
[----:B------:R-:W-:Y:S01]  /*1ab0*/  ULDC.64 UR4, c[0x4][0x68] ;  /* 0x01001a0000047ab9 */ /* 0x000fe20000000a00 */
[----:B------:R-:W-:Y:S01]  /*1ac0*/  ULDC.64 UR6, c[0x4][0x8] ;  /* 0x0100020000067ab9 */ /* 0x000fe20000000a00 */
[----:B------:R-:W-:Y:S01]  /*1ad0*/  IMAD.U32 R4, RZ, RZ, UR4 ;  /* 0x00000004ff047e24 */ /* 0x000fe2000f8e00ff */
[----:B------:R1:W2:Y:S01]  /*1ae0*/  LDC.64 R14, c[0x4][R0] ;  /* 0x01000000000e7b82 */ /* 0x0002a20000000a00 */
[----:B------:R-:W-:Y:S01]  /*1af0*/  IMAD.U32 R5, RZ, RZ, UR5 ;  /* 0x00000005ff057e24 */ /* 0x000fe2000f8e00ff */
[----:B------:R-:W-:Y:S01]  /*1b00*/  ULDC.64 UR4, c[0x4][0x70] ;  /* 0x01001c0000047ab9 */ /* 0x000fe20000000a00 */
[----:B------:R-:W-:Y:S02]  /*1b10*/  IMAD.U32 R10, RZ, RZ, UR6 ;  /* 0x00000006ff0a7e24 */ /* 0x000fe4000f8e00ff */
[----:B------:R-:W-:Y:S02]  /*1b20*/  IMAD.U32 R6, RZ, RZ, UR4 ;  /* 0x00000004ff067e24 */ /* 0x000fe4000f8e00ff */
[----:B------:R-:W-:-:S02]  /*1b30*/  IMAD.U32 R7, RZ, RZ, UR5 ;  /* 0x00000005ff077e24 */ /* 0x000fc4000f8e00ff */
[----:B------:R-:W-:Y:S02]  /*1b40*/  IMAD.U32 R11, RZ, RZ, UR7 ;  /* 0x00000007ff0b7e24 */ /* 0x000fe4000f8e00ff */
[----:B------:R-:W-:Y:S02]  /*1b50*/  IMAD.MOV.U32 R8, RZ, RZ, 0x1e1 ;  /* 0x000001e1ff087424 */ /* 0x000fe400078e00ff */
[----:B0-----:R-:W-:Y:S02]  /*1b60*/  IMAD.MOV.U32 R12, RZ, RZ, 0x1 ;  /* 0x00000001ff0c7424 */ /* 0x001fe400078e00ff */
[----:B-1----:R-:W-:-:S07]  /*1b70*/  IMAD.MOV.U32 R13, RZ, RZ, RZ ;  /* 0x000000ffff0d7224 */ /* 0x002fce00078e00ff */
[----:B------:R-:W-:-:S07]  /*1b80*/  LEPC R20, `(.L_x_21) ;  /* 0x000000001014794e */ /* 0x000fce0000000000 */
[----:B--2--5:R-:W-:Y:S05]  /*1b90*/  CALL.ABS.NOINC R14 ;  /* 0x000000000e007343 */ /* 0x024fea0003c00000 */
.L_x_21:
[----:B------:R-:W-:-:S13]  /*1ba0*/  ISETP.NE.AND P0, PT, R72, 0x3, PT ;  /* 0x000000034800780c */ /* 0x000fda0003f05270 */
[----:B------:R-:W-:Y:S05]  /*1bb0*/  @!P0 BRA `(.L_x_22) ;  /* 0x0000000000048947 */ /* 0x000fea0003800000 */
[----:B------:R-:W-:Y:S01]  /*1bc0*/  BPT.TRAP 0x1 ;  /* 0x000000040000795c */ /* 0x000fe20000300000 */
.L_x_22:
[----:B------:R-:W-:Y:S02]  /*1bd0*/  IMAD.U32 R3, RZ, RZ, UR39 ;  /* 0x00000027ff037e24 */ /* 0x000fe4000f8e00ff */
[----:B-1----:R-:W-:-:S03]  /*1be0*/  IMAD.U32 R0, RZ, RZ, UR38 ;  /* 0x00000026ff007e24 */ /* 0x002fc6000f8e00ff */
[----:B------:R-:W-:Y:S02]  /*1bf0*/  LEA R3, R3, UR41, 0x3 ;  /* 0x0000002903037c11 */ /* 0x000fe4000f8e18ff */
[----:B------:R-:W-:-:S04]  /*1c00*/  SHF.L.U32 R0, R0, 0x1f, RZ ;  /* 0x0000001f00007819 */ /* 0x000fc800000006ff */
[----:B------:R1:W2:Y:S01]  /*1c10*/  SYNCS.PHASECHK.TRANS64.TRYWAIT P1, [R3+URZ], R0 ;  /* 0x00000000030075a7 */ /* 0x0002a2000802017f */
[----:B------:R-:W-:Y:S05]  /*1c20*/  @!P0 BRA `(.L_x_23) ;  /* 0x0000000000048947 */ /* 0x000fea0003800000 */
[----:B------:R-:W-:Y:S01]  /*1c30*/  BPT.TRAP 0x1 ;  /* 0x000000040000795c */ /* 0x000fe20000300000 */
.L_x_23:
[----:B--2---:R-:W-:Y:S05]  /*1c40*/  @P1 BRA `(.L_x_24) ;  /* 0x0000000000081947 */ /* 0x004fea0003800000 */
[----:B------:R-:W2:Y:S02]  /*1c50*/  SYNCS.PHASECHK.TRANS64.TRYWAIT P1, [R3+URZ], R0 ;  /* 0x00000000030075a7 */ /* 0x000ea4000802017f */
[----:B--2---:R-:W-:Y:S05]  /*1c60*/  @!P1 BRA `(.L_x_25) ;  /* 0x0000004c00d49947 */ /* 0x004fea0003800000 */
.L_x_24:
[----:B------:R-:W-:Y:S05]  /*1c70*/  WARPSYNC.ALL ;  /* 0x0000000000007948 */ /* 0x000fea0003800000 */
[----:B------:R-:W-:Y:S01]  /*1c80*/  ULEA UR4, UR39, UR45, 0x8 ;  /* 0x0000002d27047291 */ /* 0x000fe2000f8e403f */
[----:B------:R-:W-:Y:S01]  /*1c90*/  WARPGROUP.ARRIVE ;  /* 0x00000000000079c5 */ /* 0x000fe20000000000 */
[----:B------:R-:W-:Y:S01]  /*1ca0*/  ULEA UR6, UR39, UR44, 0x8 ;  /* 0x0000002c27067291 */ /* 0x000fe2000f8e403f */
[----:B-12---:R-:W-:Y:S01]  /*1cb0*/  IMAD.U32 R0, RZ, RZ, UR43 ;  /* 0x0000002bff007e24 */ /* 0x006fe2000f8e00ff */
[----:B------:R-:W-:Y:S01]  /*1cc0*/  UMOV UR5, 0x80000020 ;  /* 0x8000002000057882 */ /* 0x000fe20000000000 */
[----:B------:R-:W-:-:S03]  /*1cd0*/  UMOV UR7, 0x80000020 ;  /* 0x8000002000077882 */ /* 0x000fc60000000000 */
[----:B------:R-:W-:-:S03]  /*1ce0*/  ISETP.GE.AND P1, PT, R0, 0x1, PT ;  /* 0x000000010000780c */ /* 0x000fc60003f26270 */
[----:B------:R-:W-:Y:S01]  /*1cf0*/  HGMMA.64x64x16.F32 R24, gdesc[UR4], RZ, !UPT, gsb0 ;  /* 0x00e00000041879f0 */ /* 0x000fe2000c0008ff */
[----:B------:R-:W-:Y:S02]  /*1d00*/  UIADD3 UR4, UR4, 0x2, URZ ;  /* 0x0000000204047890 */ /* 0x000fe4000fffe03f */
[----:B------:R-:W-:Y:S01]  /*1d10*/  UIADD3 UR6, UR6, 0x2, URZ ;  /* 0x0000000206067890 */ /* 0x000fe2000fffe03f */
[----:B------:R-:W-:Y:S01]  /*1d20*/  UMOV UR5, 0x80000020 ;  /* 0x8000002000057882 */ /* 0x000fe20000000000 */
[----:B------:R-:W-:Y:S01]  /*1d30*/  UMOV UR7, 0x80000020 ;  /* 0x8000002000077882 */ /* 0x000fe20000000000 */
[----:B------:R-:W-:Y:S02]  /*1d40*/  WARPGROUP.DEPBAR.LE gsb0, 0x0 ;  /* 0x00008000000079c5 */ /* 0x000fe40000010000 */
[----:B------:R-:W-:-:S06]  /*1d50*/  WARPGROUP.ARRIVE ;  /* 0x00000000000079c5 */ /* 0x000fcc0000000000 */
[----:B------:R-:W-:Y:S03]  /*1d60*/  HGMMA.64x64x16.F32 R24, gdesc[UR4], R24, gsb0 ;  /* 0x00e00000041879f0 */ /* 0x000fe60008000818 */
[----:B------:R-:W-:Y:S02]  /*1d70*/  WARPGROUP.DEPBAR.LE gsb0, 0x0 ;  /* 0x00008000000079c5 */ /* 0x000fe40000010000 */
[----:B------:R-:W-:Y:S05]  /*1d80*/  @!P1 BRA `(.L_x_26) ;  /* 0x0000000000d49947 */ /* 0x000fea0003800000 */
[----:B------:R-:W-:Y:S01]  /*1d90*/  UIADD3 UR4, UR39, 0x1, URZ ;  /* 0x0000000127047890 */ /* 0x000fe2000fffe03f */
[----:B------:R-:W-:Y:S02]  /*1da0*/  IMAD.U32 R0, RZ, RZ, UR43 ;  /* 0x0000002bff007e24 */ /* 0x000fe4000f8e00ff */
[----:B------:R-:W-:Y:S01]  /*1db0*/  IMAD.U32 R3, RZ, RZ, UR39 ;  /* 0x00000027ff037e24 */ /* 0x000fe2000f8e00ff */
[----:B------:R-:W-:-:S04]  /*1dc0*/  UISETP.NE.AND UP0, UPT, UR4, 0x1c, UPT ;  /* 0x0000001c0400788c */ /* 0x000fc8000bf05270 */
[----:B------:R-:W-:Y:S02]  /*1dd0*/  USEL UR5, URZ, 0x1, UP0 ;  /* 0x000000013f057887 */ /* 0x000fe40008000000 */
[----:B------:R-:W-:Y:S02]  /*1de0*/  USEL UR8, UR4, URZ, UP0 ;  /* 0x0000003f04087287 */ /* 0x000fe40008000000 */
[----:B------:R-:W-:-:S06]  /*1df0*/  ULOP3.LUT UR5, UR38, UR5, URZ, 0x3c, !UPT ;  /* 0x0000000526057292 */ /* 0x000fcc000f8e3c3f */
[----:B------:R-:W-:-:S07]  /*1e00*/  IMAD.U32 R6, RZ, RZ, UR5 ;  /* 0x00000005ff067e24 */ /* 0x000fce000f8e00ff */
.L_x_33:
[----:B------:R-:W-:Y:S05]  /*1e10*/  @!P0 BRA `(.L_x_27) ;  /* 0x0000000000048947 */ /* 0x000fea0003800000 */
[----:B------:R-:W-:Y:S01]  /*1e20*/  BPT.TRAP 0x1 ;  /* 0x000000040000795c */ /* 0x000fe20000300000 */
.L_x_27:
[----:B------:R-:W-:Y:S01]  /*1e30*/  ULEA UR4, UR8, UR41, 0x3 ;  /* 0x0000002908047291 */ /* 0x000fe2000f8e183f */
[----:B------:R-:W-:-:S08]  /*1e40*/  SHF.L.U32 R4, R6, 0x1f, RZ ;  /* 0x0000001f06047819 */ /* 0x000fd000000006ff */
[----:B------:R1:W2:Y:S01]  /*1e50*/  SYNCS.PHASECHK.TRANS64.TRYWAIT P1, [UR4], R4 ;  /* 0x00000004ff0075a7 */ /* 0x0002a20008020144 */
[----:B------:R-:W-:Y:S05]  /*1e60*/  @!P0 BRA `(.L_x_28) ;  /* 0x0000000000048947 */ /* 0x000fea0003800000 */
[----:B------:R-:W-:Y:S01]  /*1e70*/  BPT.TRAP 0x1 ;  /* 0x000000040000795c */ /* 0x000fe20000300000 */
.L_x_28:
[----:B--2---:R-:W-:Y:S05]  /*1e80*/  @P1 BRA `(.L_x_29) ;  /* 0x0000000000081947 */ /* 0x004fea0003800000 */
[----:B------:R-:W2:Y:S02]  /*1e90*/  SYNCS.PHASECHK.TRANS64.TRYWAIT P1, [UR4], R4 ;  /* 0x00000004ff0075a7 */ /* 0x000ea40008020144 */
[----:B--2---:R-:W-:Y:S05]  /*1ea0*/  @!P1 BRA `(.L_x_30) ;  /* 0x0000004c00589947 */ /* 0x004fea0003800000 */
.L_x_29:
[----:B------:R-:W-:Y:S01]  /*1eb0*/  ULEA UR4, UR8, UR45, 0x8 ;  /* 0x0000002d08047291 */ /* 0x000fe2000f8e403f */
[----:B------:R-:W-:Y:S01]  /*1ec0*/  WARPGROUP.ARRIVE ;  /* 0x00000000000079c5 */ /* 0x000fe20000000000 */
[----:B------:R-:W-:Y:S01]  /*1ed0*/  ULEA UR6, UR8, UR44, 0x8 ;  /* 0x0000002c08067291 */ /* 0x000fe2000f8e403f */
[----:B------:R-:W-:Y:S01]  /*1ee0*/  UMOV UR5, 0x80000020 ;  /* 0x8000002000057882 */ /* 0x000fe20000000000 */
[----:B------:R-:W-:-:S07]  /*1ef0*/  UMOV UR7, 0x80000020 ;  /* 0x8000002000077882 */ /* 0x000fce0000000000 */
[----:B------:R-:W-:Y:S01]  /*1f00*/  HGMMA.64x64x16.F32 R24, gdesc[UR4], R24, gsb0 ;  /* 0x00e00000041879f0 */ /* 0x000fe20008000818 */
        /* <DEDUP_REMOVED lines=9> */
[----:B------:R-:W-:Y:S01]  /*1fa0*/  BPT.TRAP 0x1 ;  /* 0x000000040000795c */ /* 0x000fe20000300000 */
.L_x_31:
[----:B------:R-:W-:-:S13]  /*1fb0*/  ISETP.NE.AND P1, PT, R57, RZ, PT ;  /* 0x000000ff3900720c */ /* 0x000fda0003f25270 */
[----:B-12---:R-:W-:-:S05]  /*1fc0*/  @P1 LEA R4, R3, UR41, 0x3 ;  /* 0x0000002903041c11 */ /* 0x006fca000f8e18ff */
[----:B------:R-:W-:-:S05]  /*1fd0*/  @P1 VIADD R5, R4, 0xe0 ;  /* 0x000000e004051836 */ /* 0x000fca0000000000 */
[----:B------:R-:W-:-:S04]  /*1fe0*/  @P1 PRMT R5, R56, 0x654, R5 ;  /* 0x0000065438051816 */ /* 0x000fc80000000005 */
[----:B------:R1:W-:Y:S01]  /*1ff0*/  @P1 SYNCS.ARRIVE.TRANS64.RED.A1T0 RZ, [R5+URZ], RZ ;  /* 0x000000ff05ff19a7 */ /* 0x0003e2000810043f */
[----:B------:R-:W-:-:S13]  /*2000*/  ISETP.GT.U32.AND P1, PT, R16, 0x1, PT ;  /* 0x000000011000780c */ /* 0x000fda0003f24070 */
[----:B-1----:R-:W-:Y:S05]  /*2010*/  @P1 BRA `(.L_x_32) ;  /* 0x0000000000041947 */ /* 0x002fea0003800000 */
[----:B------:R-:W-:Y:S01]  /*2020*/  BPT.TRAP 0x1 ;  /* 0x000000040000795c */ /* 0x000fe20000300000 */
.L_x_32:
[----:B------:R-:W-:Y:S01]  /*2030*/  UIADD3 UR8, UR8, 0x1, URZ ;  /* 0x0000000108087890 */ /* 0x000fe2000fffe03f */
[C---:B------:R-:W-:Y:S01]  /*2040*/  ISETP.GT.AND P2, PT, R0.reuse, 0x1, PT ;  /* 0x000000010000780c */ /* 0x040fe20003f44270 */
[----:B------:R-:W-:Y:S02]  /*2050*/  VIADD R3, R3, 0x1 ;  /* 0x0000000103037836 */ /* 0x000fe40000000000 */
[----:B------:R-:W-:Y:S01]  /*2060*/  UISETP.NE.AND UP0, UPT, UR8, 0x1c, UPT ;  /* 0x0000001c0800788c */ /* 0x000fe2000bf05270 */
[----:B------:R-:W-:Y:S02]  /*2070*/  VIADD R0, R0, 0xffffffff ;  /* 0xffffffff00007836 */ /* 0x000fe40000000000 */
[C---:B------:R-:W-:Y:S01]  /*2080*/  ISETP.NE.AND P1, PT, R3.reuse, 0x1c, PT ;  /* 0x0000001c0300780c */ /* 0x040fe20003f25270 */
[----:B------:R-:W-:Y:S02]  /*2090*/  USEL UR4, URZ, 0x1, UP0 ;  /* 0x000000013f047887 */ /* 0x000fe40008000000 */
[----:B------:R-:W-:Y:S01]  /*20a0*/  USEL UR8, UR8, URZ, UP0 ;  /* 0x0000003f08087287 */ /* 0x000fe20008000000 */
[----:B------:R-:W-:-:S03]  /*20b0*/  SEL R3, R3, RZ, P1 ;  /* 0x000000ff03037207 */ /* 0x000fc60000800000 */
[----:B------:R-:W-:Y:S01]  /*20c0*/  LOP3.LUT R6, R6, UR4, RZ, 0x3c, !PT ;  /* 0x0000000406067c12 */ /* 0x000fe2000f8e3cff */
[----:B------:R-:W-:Y:S07]  /*20d0*/  @P2 BRA `(.L_x_33) ;  /* 0xfffffffc004c2947 */ /* 0x000fee000383ffff */
.L_x_26:
[----:B------:R-:W1:Y:S01]  /*20e0*/  LDC R0, c[0x0][0x28c] ;  /* 0x0000a300ff007b82 */ /* 0x000e620000000800 */
[----:B------:R2:W-:Y:S01]  /*20f0*/  SYNCS.ARRIVE.TRANS64.A1T0 RZ, [R64+UR47], RZ ;  /* 0x000000ff40ff79a7 */ /* 0x0005e2000810002f */
[----:B-1----:R-:W-:-:S13]  /*2100*/  ISETP.GE.AND P1, PT, R0, 0x1, PT ;  /* 0x000000010000780c */ /* 0x002fda0003f26270 */
[----:B--2---:R-:W-:Y:S05]  /*2110*/  @!P1 BRA `(.L_x_34) ;  /* 0x0000000000449947 */ /* 0x004fea0003800000 */
[----:B------:R-:W-:Y:S05]  /*2120*/  @!P0 BRA `(.L_x_35) ;  /* 0x0000000000048947 */ /* 0x000fea0003800000 */
[----:B------:R-:W-:Y:S01]  /*2130*/  BPT.TRAP 0x1 ;  /* 0x000000040000795c */ /* 0x000fe20000300000 */
.L_x_35:
[----:B------:R-:W-:-:S13]  /*2140*/  ISETP.NE.AND P0, PT, R57, RZ, PT ;  /* 0x000000ff3900720c */ /* 0x000fda0003f05270 */
[----:B------:R-:W-:-:S05]  /*2150*/  VOTEU.ANY UP0, P0 ;  /* 0x00000000003f7886 */ /* 0x000fca0000000100 */
[----:B------:R-:W-:-:S06]  /*2160*/  @UP0 UIADD3 UR4, UR43, UR39, URZ ;  /* 0x000000272b040290 */ /* 0x000fcc000fffe03f */
[----:B------:R-:W-:Y:S02]  /*2170*/  IMAD.U32 R4, RZ, RZ, UR4 ;  /* 0x00000004ff047e24 */ /* 0x000fe4000f8e00ff */
[----:B------:R-:W-:-:S03]  /*2180*/  IMAD.U32 R3, RZ, RZ, UR4 ;  /* 0x00000004ff037e24 */ /* 0x000fc6000f8e00ff */
[----:B------:R-:W-:-:S05]  /*2190*/  @P0 SHF.R.U32.HI R4, RZ, 0x2, R4 ;  /* 0x00000002ff040819 */ /* 0x000fca0000011604 */
[----:B------:R-:W-:-:S04]  /*21a0*/  @P0 IMAD.WIDE.U32 R4, R4, 0x24924925, RZ ;  /* 0x2492492504040825 */ /* 0x000fc800078e00ff */
[----:B------:R-:W-:-:S05]  /*21b0*/  @P0 IMAD R4, R5, -0x1c, R3 ;  /* 0xffffffe405040824 */ /* 0x000fca00078e0203 */
[----:B------:R-:W-:-:S05]  /*21c0*/  @P0 LEA R4, R4, UR41, 0x3 ;  /* 0x0000002904040c11 */ /* 0x000fca000f8e18ff */
[----:B------:R-:W-:-:S05]  /*21d0*/  @P0 VIADD R3, R4, 0xe0 ;  /* 0x000000e004030836 */ /* 0x000fca0000000000 */
[----:B------:R-:W-:-:S04]  /*21e0*/  @P0 PRMT R3, R56, 0x654, R3 ;  /* 0x0000065438030816 */ /* 0x000fc80000000003 */
[----:B------:R1:W-:Y:S01]  /*21f0*/  @P0 SYNCS.ARRIVE.TRANS64.RED.A1T0 RZ, [R3+URZ], RZ ;  /* 0x000000ff03ff09a7 */ /* 0x0003e2000810043f */
[----:B------:R-:W-:-:S13]  /*2200*/  ISETP.GT.U32.AND P0, PT, R16, 0x1, PT ;  /* 0x000000011000780c */ /* 0x000fda0003f04070 */
[----:B-1----:R-:W-:Y:S05]  /*2210*/  @P0 BRA `(.L_x_34) ;  /* 0x0000000000040947 */ /* 0x002fea0003800000 */
[----:B------:R-:W-:Y:S01]  /*2220*/  BPT.TRAP 0x1 ;  /* 0x000000040000795c */ /* 0x000fe20000300000 */
.L_x_34:
[----:B------:R-:W-:Y:S01]  /*2230*/  SHF.L.U32 R0, R73, 0x1f, RZ ;  /* 0x0000001f49007819 */ /* 0x000fe200000006ff */
[----:B------:R-:W-:Y:S01]  /*2240*/  UIADD3 UR39, UR46, UR39, URZ ;  /* 0x000000272e277290 */ /* 0x000fe2000fffe03f */
[----:B------:R-:W1:Y:S01]  /*2250*/  LDC R7, c[0x0][0x288] ;  /* 0x0000a200ff077b82 */ /* 0x000e620000000800 */
[----:B------:R-:W-:Y:S01]  /*2260*/  UISETP.GE.U32.AND UP1, UPT, UR46, 0x1c, UPT ;  /* 0x0000001c2e00788c */ /* 0x000fe2000bf26070 */
[----:B------:R-:W-:Y:S01]  /*2270*/  IMAD.SHL.U32 R8, R62, 0x2, RZ ;  /* 0x000000023e087824 */ /* 0x000fe200078e00ff */
[----:B------:R-:W-:Y:S02]  /*2280*/  UISETP.GT.U32.AND UP0, UPT, UR39, 0x1b, UPT ;  /* 0x0000001b2700788c */ /* 0x000fe4000bf04070 */
[----:B------:R-:W-:Y:S02]  /*2290*/  USHF.R.U32.HI UR4, URZ, 0x2, UR39 ;  /* 0x000000023f047899 */ /* 0x000fe40008011627 */
[----:B------:R-:W-:Y:S01]  /*22a0*/  UISETP.LT.U32.AND UP0, UPT, UR46, 0x1c, UP0 ;  /* 0x0000001c2e00788c */ /* 0x000fe20008701070 */
[----:B------:R-:W2:Y:S01]  /*22b0*/  SYNCS.PHASECHK.TRANS64.TRYWAIT P0, [R63+UR42+0x10], R0 ;  /* 0x000010003f0075a7 */ /* 0x000ea2000800016a */
[----:B------:R-:W-:Y:S01]  /*22c0*/  UIMAD.WIDE.U32 UR4, UR4, 0x24924925, URZ ;  /* 0x24924925040478a5 */ /* 0x000fe2000f8e003f */
[----:B------:R-:W-:Y:S01]  /*22d0*/  SHF.R.S32.HI R9, RZ, 0x1f, R8 ;  /* 0x0000001fff097819 */ /* 0x000fe20000011408 */
[----:B------:R-:W-:-:S02]  /*22e0*/  USEL UR6, URZ, 0x1, !UP0 ;  /* 0x000000013f067887 */ /* 0x000fc4000c000000 */
[----:B------:R-:W-:Y:S02]  /*22f0*/  UIMAD UR39, UR5, -0x1c, UR39 ;  /* 0xffffffe4052778a4 */ /* 0x000fe4000f8e0227 */
[----:B------:R-:W-:-:S04]  /*2300*/  ULOP3.LUT UR38, UR38, UR6, URZ, 0x3c, !UPT ;  /* 0x0000000626267292 */ /* 0x000fc8000f8e3c3f */
[----:B------:R-:W-:Y:S01]  /*2310*/  @UP1 ULOP3.LUT UR38, UR38, 0x1, UR5, 0x78, !UPT ;  /* 0x0000000126261892 */ /* 0x000fe2000f8e7805 */
[----:B-12---:R-:W-:Y:S11]  /*2320*/  @!P0 BRA `(.L_x_36) ;  /* 0x0000004800508947 */ /* 0x006ff60003800000 */
.L_x_150:
[----:B-1----:R-:W-:Y:S01]  /*2330*/  IMAD.SHL.U32 R0, R19, 0x40, RZ ;  /* 0x0000004013007824 */ /* 0x002fe200078e00ff */
[----:B------:R-:W-:Y:S01]  /*2340*/  ULDC UR6, c[0x0][0x284] ;  /* 0x0000a10000067ab9 */ /* 0x000fe20000000800 */
[----:B------:R-:W-:Y:S01]  /*2350*/  IMAD.SHL.U32 R14, R22, 0x40, RZ ;  /* 0x00000040160e7824 */ /* 0x000fe200078e00ff */
[----:B------:R-:W-:Y:S01]  /*2360*/  SHF.R.S32.HI R11, RZ, 0x1f, R2 ;  /* 0x0000001fff0b7819 */ /* 0x000fe20000011402 */
[----:B------:R-:W-:Y:S01]  /*2370*/  ULDC.64 UR4, c[0x0][0x5d0] ;  /* 0x0001740000047ab9 */ /* 0x000fe20000000a00 */
[----:B------:R-:W-:Y:S01]  /*2380*/  ISETP.GE.AND P0, PT, R0, UR6, PT ;  /* 0x0000000600007c0c */ /* 0x000fe2000bf06270 */
[----:B------:R-:W-:Y:S01]  /*2390*/  IMAD.WIDE.U32 R4, R2, UR4, R8 ;  /* 0x0000000402047c25 */ /* 0x000fe2000f8e0008 */
[----:B------:R-:W-:Y:S02]  /*23a0*/  SHF.R.S32.HI R15, RZ, 0x1f, R14 ;  /* 0x0000001fff0f7819 */ /* 0x000fe4000001140e */
[C---:B------:R-:W-:Y:S01]  /*23b0*/  ISETP.GE.OR P0, PT, R14.reuse, R7, P0 ;  /* 0x000000070e00720c */ /* 0x040fe20000706670 */
[----:B------:R-:W-:Y:S01]  /*23c0*/  IMAD R3, R11, UR4, RZ ;  /* 0x000000040b037c24 */ /* 0x000fe2000f8e02ff */
[----:B------:R-:W-:-:S03]  /*23d0*/  IADD3 R4, P1, R14, R4, RZ ;  /* 0x000000040e047210 */ /* 0x000fc60007f3e0ff */
[----:B------:R-:W-:-:S05]  /*23e0*/  IMAD R3, R2, UR5, R3 ;  /* 0x0000000502037c24 */ /* 0x000fca000f8e0203 */
[----:B------:R-:W-:-:S03]  /*23f0*/  IADD3.X R5, R15, R5, R3, P1, !PT ;  /* 0x000000050f057210 */ /* 0x000fc60000ffe403 */
[----:B------:R-:W-:Y:S05]  /*2400*/  @P0 BRA `(.L_x_37) ;  /* 0x0000002000b00947 */ /* 0x000fea0003800000 */
[----:B------:R-:W1:Y:S01]  /*2410*/  LDC.64 R76, c[0x0][0x5c8] ;  /* 0x00017200ff4c7b82 */ /* 0x000e620000000a00 */
[----:B-----5:R-:W-:Y:S01]  /*2420*/  FSETP.NEU.AND P0, PT, R59, RZ, PT ;  /* 0x000000ff3b00720b */ /* 0x020fe20003f0d000 */
[----:B------:R-:W-:Y:S01]  /*2430*/  IMAD R3, R62, -0x2, R7 ;  /* 0xfffffffe3e037824 */ /* 0x000fe200078e0207 */
[----:B------:R-:W-:Y:S01]  /*2440*/  BSSY B0, `(.L_x_37) ;  /* 0x0000228000007945 */ /* 0x000fe20003800000 */
[----:B------:R-:W-:-:S04]  /*2450*/  IMAD.WIDE R68, R19, 0x40, R60 ;  /* 0x0000004013447825 */ /* 0x000fc800078e023c */
[----:B------:R-:W-:Y:S02]  /*2460*/  IMAD.IADD R3, R3, 0x1, -R14 ;  /* 0x0000000103037824 */ /* 0x000fe400078e0a0e */
[----:B------:R-:W-:-:S03]  /*2470*/  IMAD.IADD R0, R67, 0x1, -R0 ;  /* 0x0000000143007824 */ /* 0x000fc600078e0a00 */
[----:B------:R-:W-:-:S04]  /*2480*/  ISETP.GT.AND P2, PT, R3, RZ, PT ;  /* 0x000000ff0300720c */ /* 0x000fc80003f44270 */
[----:B------:R-:W-:Y:S01]  /*2490*/  ISETP.GT.AND P1, PT, R0, RZ, P2 ;  /* 0x000000ff0000720c */ /* 0x000fe20001724270 */
[-C--:B-1----:R-:W-:Y:S02]  /*24a0*/  IMAD R6, R69, R76.reuse, RZ ;  /* 0x0000004c45067224 */ /* 0x082fe400078e02ff */
[----:B------:R-:W-:-:S04]  /*24b0*/  IMAD.WIDE.U32 R70, R68, R76, R4 ;  /* 0x0000004c44467225 */ /* 0x000fc800078e0004 */
[----:B------:R-:W-:-:S04]  /*24c0*/  IMAD R5, R68, R77, R6 ;  /* 0x0000004d44057224 */ /* 0x000fc800078e0206 */
[----:B------:R-:W-:Y:S01]  /*24d0*/  IMAD.IADD R7, R71, 0x1, R5 ;  /* 0x0000000147077824 */ /* 0x000fe200078e0205 */
[----:B------:R-:W-:Y:S06]  /*24e0*/  @!P0 BRA `(.L_x_38) ;  /* 0x0000001400e48947 */ /* 0x000fec0003800000 */
[----:B------:R-:W1:Y:S01]  /*24f0*/  LDC.64 R74, c[0x0][0x5b8] ;  /* 0x00016e00ff4a7b82 */ /* 0x000e620000000a00 */
[----:B------:R-:W-:-:S07]  /*2500*/  ULDC.64 UR4, c[0x0][0x5c0] ;  /* 0x0001700000047ab9 */ /* 0x000fce0000000a00 */
[----:B------:R-:W2:Y:S08]  /*2510*/  LDC.64 R78, c[0x0][0x5b0] ;  /* 0x00016c00ff4e7b82 */ /* 0x000eb00000000a00 */
[----:B------:R-:W0:Y:S01]  /*2520*/  LDC.64 R80, c[0x0][0x5a8] ;  /* 0x00016a00ff507b82 */ /* 0x000e220000000a00 */
[-C--:B-1----:R-:W-:Y:S02]  /*2530*/  IMAD R6, R11, R74.reuse, RZ ;  /* 0x0000004a0b067224 */ /* 0x082fe400078e02ff */
[----:B------:R-:W-:-:S04]  /*2540*/  IMAD.WIDE.U32 R4, R2, R74, R8 ;  /* 0x0000004a02047225 */ /* 0x000fc800078e0008 */
[----:B------:R-:W-:Y:S01]  /*2550*/  IMAD R71, R2, R75, R6 ;  /* 0x0000004b02477224 */ /* 0x000fe200078e0206 */
[----:B------:R-:W-:Y:S01]  /*2560*/  IADD3 R10, P0, R14, R4, RZ ;  /* 0x000000040e0a7210 */ /* 0x000fe20007f1e0ff */
[----:B--2---:R-:W-:-:S03]  /*2570*/  IMAD R4, R69, R78, RZ ;  /* 0x0000004e45047224 */ /* 0x004fc600078e02ff */
[----:B------:R-:W-:Y:S01]  /*2580*/  IADD3.X R11, R15, R5, R71, P0, !PT ;  /* 0x000000050f0b7210 */ /* 0x000fe200007fe447 */
[C---:B------:R-:W-:Y:S02]  /*2590*/  IMAD R75, R68.reuse, R79, R4 ;  /* 0x0000004f444b7224 */ /* 0x040fe400078e0204 */
[----:B------:R-:W-:-:S04]  /*25a0*/  IMAD.WIDE.U32 R4, R68, R78, R10 ;  /* 0x0000004e44047225 */ /* 0x000fc800078e000a */
[----:B------:R-:W-:Y:S01]  /*25b0*/  IMAD.IADD R5, R5, 0x1, R75 ;  /* 0x0000000105057824 */ /* 0x000fe200078e024b */
[----:B0-----:R-:W-:-:S04]  /*25c0*/  LEA R12, P0, R4, R80, 0x1 ;  /* 0x00000050040c7211 */ /* 0x001fc800078008ff */
[----:B------:R-:W-:-:S05]  /*25d0*/  LEA.HI.X R13, R4, R81, R5, 0x1, P0 ;  /* 0x00000051040d7211 */ /* 0x000fca00000f0c05 */
[----:B------:R-:W2:Y:S01]  /*25e0*/  @P1 LDG.E.LTC128B.U16 R19, desc[UR36][R12.64] ;  /* 0x000000240c131981 */ /* 0x000ea2000c1e1520 */
[----:B------:R-:W-:Y:S01]  /*25f0*/  IMAD.WIDE.U32 R4, R68, R78, R14 ;  /* 0x0000004e44047225 */ /* 0x000fe200078e000e */
[----:B------:R-:W-:Y:S02]  /*2600*/  BSSY B1, `(.L_x_39) ;  /* 0x0000015000017945 */ /* 0x000fe40003800000 */
[----:B------:R-:W-:-:S04]  /*2610*/  IADD3 R20, P0, R8, R4, RZ ;  /* 0x0000000408147210 */ /* 0x000fc80007f1e0ff */
[----:B------:R-:W-:Y:S02]  /*2620*/  IADD3.X R21, R9, R75, R5, P0, !PT ;  /* 0x0000004b09157210 */ /* 0x000fe400007fe405 */
[----:B------:R-:W-:Y:S01]  /*2630*/  LEA R6, P0, R70, UR4, 0x1 ;  /* 0x0000000446067c11 */ /* 0x000fe2000f8008ff */
[----:B------:R-:W-:-:S03]  /*2640*/  IMAD.WIDE.U32 R20, R2, R74, R20 ;  /* 0x0000004a02147225 */ /* 0x000fc600078e0014 */
[----:B------:R-:W-:Y:S02]  /*2650*/  LEA.HI.X R7, R70, UR5, R7, 0x1, P0 ;  /* 0x0000000546077c11 */ /* 0x000fe400080f0c07 */
[----:B------:R-:W-:-:S04]  /*2660*/  ISETP.GT.AND P0, PT, R3, 0x1, PT ;  /* 0x000000010300780c */ /* 0x000fc80003f04270 */
[----:B------:R-:W-:Y:S01]  /*2670*/  ISETP.GT.AND P3, PT, R0, RZ, P0 ;  /* 0x000000ff0000720c */ /* 0x000fe20000764270 */
[----:B--2---:R-:W-:-:S05]  /*2680*/  HADD2.F32 R4, -RZ, R19.H0_H0 ;  /* 0x20000013ff047230 */ /* 0x004fca0000004100 */
[----:B------:R-:W-:Y:S01]  /*2690*/  FMUL R5, R4, R59 ;  /* 0x0000003b04057220 */ /* 0x000fe20000400000 */
[----:B------:R-:W-:-:S03]  /*26a0*/  LEA R4, P4, R20, R80, 0x1 ;  /* 0x0000005014047211 */ /* 0x000fc600078808ff */
[----:B------:R-:W-:-:S05]  /*26b0*/  FFMA R5, R24, R58, R5 ;  /* 0x0000003a18057223 */ /* 0x000fca0000000005 */
[----:B------:R-:W-:Y:S01]  /*26c0*/  F2FP.F16.F32.PACK_AB R12, RZ, R5 ;  /* 0x00000005ff0c723e */ /* 0x000fe200000000ff */
[----:B------:R-:W-:-:S03]  /*26d0*/  IMAD.IADD R5, R71, 0x1, R21 ;  /* 0x0000000147057824 */ /* 0x000fc600078e0215 */
[----:B------:R-:W-:Y:S01]  /*26e0*/  PRMT R13, R12, 0x7610, R13 ;  /* 0x000076100c0d7816 */ /* 0x000fe2000000000d */
[----:B------:R-:W-:Y:S01]  /*26f0*/  IMAD.SHL.U32 R12, R78, 0x8, RZ ;  /* 0x000000084e0c7824 */ /* 0x000fe200078e00ff */
[----:B------:R-:W-:-:S03]  /*2700*/  LEA.HI.X R5, R20, R81, R5, 0x1, P4 ;  /* 0x0000005114057211 */ /* 0x000fc600020f0c05 */
[----:B------:R0:W-:Y:S02]  /*2710*/  @P1 STG.E.U16 desc[UR36][R6.64], R13 ;  /* 0x0000000d06001986 */ /* 0x0001e4000c101524 */
[----:B0-----:R-:W-:Y:S01]  /*2720*/  SHF.L.U64.HI R13, R78, 0x3, R79 ;  /* 0x000000034e0d7819 */ /* 0x001fe2000001024f */
[----:B------:R-:W-:Y:S06]  /*2730*/  @!P3 BRA `(.L_x_40) ;  /* 0x000000000004b947 */ /* 0x000fec0003800000 */
[----:B------:R0:W5:Y:S02]  /*2740*/  LDG.E.LTC128B.U16 R19, desc[UR36][R4.64+0x2] ;  /* 0x0000022404137981 */ /* 0x000164000c1e1520 */
.L_x_40:
[----:B------:R-:W-:Y:S05]  /*2750*/  BSYNC B1 ;  /* 0x0000000000017941 */ /* 0x000fea0003800000 */
.L_x_39:
[----:B-----5:R-:W-:Y:S01]  /*2760*/  HADD2.F32 R20, -RZ, R19.H0_H0 ;  /* 0x20000013ff147230 */ /* 0x020fe20000004100 */
[----:B------:R-:W-:Y:S01]  /*2770*/  ISETP.GT.AND P2, PT, R0, 0x8, P2 ;  /* 0x000000080000780c */ /* 0x000fe20001744270 */
[----:B------:R-:W-:-:S04]  /*2780*/  IMAD.WIDE.U32 R68, R68, R78, R12 ;  /* 0x0000004e44447225 */ /* 0x000fc800078e000c */
[----:B------:R-:W-:Y:S01]  /*2790*/  FMUL R20, R20, R59 ;  /* 0x0000003b14147220 */ /* 0x000fe20000400000 */
[----:B------:R-:W-:Y:S01]  /*27a0*/  IMAD.IADD R75, R75, 0x1, R69 ;  /* 0x000000014b4b7824 */ /* 0x000fe200078e0245 */
[----:B------:R-:W-:Y:S02]  /*27b0*/  IADD3 R10, P1, R10, R68, RZ ;  /* 0x000000440a0a7210 */ /* 0x000fe40007f3e0ff */
[----:B------:R-:W-:-:S03]  /*27c0*/  FFMA R20, R25, R58, R20 ;  /* 0x0000003a19147223 */ /* 0x000fc60000000014 */
[----:B------:R-:W-:Y:S01]  /*27d0*/  IMAD.X R11, R75, 0x1, R11, P1 ;  /* 0x000000014b0b7824 */ /* 0x000fe200008e060b */
[C---:B------:R-:W-:Y:S02]  /*27e0*/  LEA R12, P1, R10.reuse, R80, 0x1 ;  /* 0x000000500a0c7211 */ /* 0x040fe400078208ff */
[----:B------:R-:W-:Y:S02]  /*27f0*/  F2FP.F16.F32.PACK_AB R20, RZ, R20 ;  /* 0x00000014ff14723e */ /* 0x000fe400000000ff */
[----:B------:R-:W-:-:S03]  /*2800*/  LEA.HI.X R13, R10, R81, R11, 0x1, P1 ;  /* 0x000000510a0d7211 */ /* 0x000fc600008f0c0b */
[----:B------:R1:W-:Y:S04]  /*2810*/  @P3 STG.E.U16 desc[UR36][R6.64+0x2], R20 ;  /* 0x0000021406003986 */ /* 0x0003e8000c101524 */
[----:B------:R-:W2:Y:S01]  /*2820*/  @P2 LDG.E.LTC128B.U16 R19, desc[UR36][R12.64] ;  /* 0x000000240c132981 */ /* 0x000ea2000c1e1520 */
[----:B------:R-:W-:Y:S01]  /*2830*/  IADD3 R14, P1, P3, R8, R68, R14 ;  /* 0x00000044080e7210 */ /* 0x000fe20007b3e00e */
[----:B------:R-:W-:Y:S01]  /*2840*/  BSSY B1, `(.L_x_41) ;  /* 0x0000011000017945 */ /* 0x000fe20003800000 */
[C---:B------:R-:W-:Y:S02]  /*2850*/  SHF.L.U64.HI R11, R76.reuse, 0x4, R77 ;  /* 0x000000044c0b7819 */ /* 0x040fe4000001024d */
[----:B------:R-:W-:Y:S02]  /*2860*/  IADD3.X R15, R9, R75, R15, P1, P3 ;  /* 0x0000004b090f7210 */ /* 0x000fe40000fe640f */
[----:B------:R-:W-:-:S02]  /*2870*/  LEA R10, P1, R76, R6, 0x4 ;  /* 0x000000064c0a7211 */ /* 0x000fc400078220ff */
[----:B------:R-:W-:Y:S01]  /*2880*/  ISETP.GT.AND P0, PT, R0, 0x8, P0 ;  /* 0x000000080000780c */ /* 0x000fe20000704270 */
[----:B------:R-:W-:-:S04]  /*2890*/  IMAD.WIDE.U32 R14, R2, R74, R14 ;  /* 0x0000004a020e7225 */ /* 0x000fc800078e000e */
[----:B------:R-:W-:Y:S02]  /*28a0*/  IMAD.X R11, R11, 0x1, R7, P1 ;  /* 0x000000010b0b7824 */ /* 0x000fe400008e0607 */
[----:B------:R-:W-:Y:S02]  /*28b0*/  IMAD.IADD R2, R71, 0x1, R15 ;  /* 0x0000000147027824 */ /* 0x000fe400078e020f */
[----:B--2---:R-:W-:-:S05]  /*28c0*/  HADD2.F32 R8, -RZ, R19.H0_H0 ;  /* 0x20000013ff087230 */ /* 0x004fca0000004100 */
[----:B------:R-:W-:Y:S01]  /*28d0*/  FMUL R9, R8, R59 ;  /* 0x0000003b08097220 */ /* 0x000fe20000400000 */
[----:B------:R-:W-:-:S03]  /*28e0*/  LEA R8, P3, R14, R80, 0x1 ;  /* 0x000000500e087211 */ /* 0x000fc600078608ff */
[----:B------:R-:W-:-:S05]  /*28f0*/  FFMA R9, R26, R58, R9 ;  /* 0x0000003a1a097223 */ /* 0x000fca0000000009 */
[----:B------:R-:W-:Y:S02]  /*2900*/  F2FP.F16.F32.PACK_AB R12, RZ, R9 ;  /* 0x00000009ff0c723e */ /* 0x000fe400000000ff */
[----:B------:R-:W-:-:S03]  /*2910*/  LEA.HI.X R9, R14, R81, R2, 0x1, P3 ;  /* 0x000000510e097211 */ /* 0x000fc600018f0c02 */
[----:B------:R1:W-:Y:S01]  /*2920*/  @P2 STG.E.U16 desc[UR36][R10.64], R12 ;  /* 0x0000000c0a002986 */ /* 0x0003e2000c101524 */
[----:B------:R-:W-:Y:S05]  /*2930*/  @!P0 BRA `(.L_x_42) ;  /* 0x0000000000048947 */ /* 0x000fea0003800000 */
[----:B------:R2:W5:Y:S02]  /*2940*/  LDG.E.LTC128B.U16 R19, desc[UR36][R8.64+0x2] ;  /* 0x0000022408137981 */ /* 0x000564000c1e1520 */
.L_x_42:
[----:B------:R-:W-:Y:S05]  /*2950*/  BSYNC B1 ;  /* 0x0000000000017941 */ /* 0x000fea0003800000 */
.L_x_41:
[----:B-----5:R-:W-:Y:S01]  /*2960*/  HADD2.F32 R2, -RZ, R19.H0_H0 ;  /* 0x20000013ff027230 */ /* 0x020fe20000004100 */
[----:B------:R-:W-:Y:S01]  /*2970*/  ISETP.GT.AND P1, PT, R3, 0x8, PT ;  /* 0x000000080300780c */ /* 0x000fe20003f24270 */
[----:B------:R-:W-:Y:S03]  /*2980*/  BSSY B1, `(.L_x_43) ;  /* 0x0000008000017945 */ /* 0x000fe60003800000 */
[----:B------:R-:W-:Y:S01]  /*2990*/  FMUL R2, R2, R59 ;  /* 0x0000003b02027220 */ /* 0x000fe20000400000 */
[----:B------:R-:W-:-:S03]  /*29a0*/  ISETP.GT.AND P2, PT, R0, RZ, P1 ;  /* 0x000000ff0000720c */ /* 0x000fc60000f44270 */
[----:B------:R-:W-:-:S05]  /*29b0*/  FFMA R2, R27, R58, R2 ;  /* 0x0000003a1b027223 */ /* 0x000fca0000000002 */
[----:B------:R-:W-:-:S05]  /*29c0*/  F2FP.F16.F32.PACK_AB R2, RZ, R2 ;  /* 0x00000002ff02723e */ /* 0x000fca00000000ff */
[----:B------:R3:W-:Y:S01]  /*29d0*/  @P0 STG.E.U16 desc[UR36][R10.64+0x2], R2 ;  /* 0x000002020a000986 */ /* 0x0007e2000c101524 */
[----:B------:R-:W-:Y:S05]  /*29e0*/  @!P2 BRA `(.L_x_44) ;  /* 0x000000000004a947 */ /* 0x000fea0003800000 */
[----:B------:R4:W5:Y:S02]  /*29f0*/  LDG.E.LTC128B.U16 R19, desc[UR36][R4.64+0x10] ;  /* 0x0000102404137981 */ /* 0x000964000c1e1520 */
.L_x_44:
[----:B------:R-:W-:Y:S05]  /*2a00*/  BSYNC B1 ;  /* 0x0000000000017941 */ /* 0x000fea0003800000 */
.L_x_43:
[----:B---3-5:R-:W-:Y:S01]  /*2a10*/  HADD2.F32 R2, -RZ, R19.H0_H0 ;  /* 0x20000013ff027230 */ /* 0x028fe20000004100 */
        /* <DEDUP_REMOVED lines=9> */
.L_x_46:
[----:B------:R-:W-:Y:S05]  /*2ab0*/  BSYNC B1 ;  /* 0x0000000000017941 */ /* 0x000fea0003800000 */
.L_x_45:
[----:B-----5:R-:W-:Y:S01]  /*2ac0*/  HADD2.F32 R2, -RZ, R19.H0_H0 ;  /* 0x20000013ff027230 */ /* 0x020fe20000004100 */
[----:B------:R-:W-:Y:S01]  /*2ad0*/  ISETP.GT.AND P1, PT, R0, 0x8, P1 ;  /* 0x000000080000780c */ /* 0x000fe20000f24270 */
[----:B------:R-:W-:Y:S03]  /*2ae0*/  BSSY B1, `(.L_x_47) ;  /* 0x0000007000017945 */ /* 0x000fe60003800000 */
[----:B------:R-:W-:-:S04]  /*2af0*/  FMUL R2, R2, R59 ;  /* 0x0000003b02027220 */ /* 0x000fc80000400000 */
[----:B------:R-:W-:-:S05]  /*2b00*/  FFMA R2, R29, R58, R2 ;  /* 0x0000003a1d027223 */ /* 0x000fca0000000002 */
[----:B------:R-:W-:-:S05]  /*2b10*/  F2FP.F16.F32.PACK_AB R2, RZ, R2 ;  /* 0x00000002ff02723e */ /* 0x000fca00000000ff */
[----:B------:R0:W-:Y:S01]  /*2b20*/  @P3 STG.E.U16 desc[UR36][R6.64+0x12], R2 ;  /* 0x0000120206003986 */ /* 0x0001e2000c101524 */
[----:B------:R-:W-:Y:S05]  /*2b30*/  @!P1 BRA `(.L_x_48) ;  /* 0x0000000000049947 */ /* 0x000fea0003800000 */
[----:B------:R0:W5:Y:S02]  /*2b40*/  LDG.E.LTC128B.U16 R19, desc[UR36][R8.64+0x10] ;  /* 0x0000102408137981 */ /* 0x000164000c1e1520 */
.L_x_48:
[----:B------:R-:W-:Y:S05]  /*2b50*/  BSYNC B1 ;  /* 0x0000000000017941 */ /* 0x000fea0003800000 */
.L_x_47:
[----:B0----5:R-:W-:Y:S01]  /*2b60*/  HADD2.F32 R2, -RZ, R19.H0_H0 ;  /* 0x20000013ff027230 */ /* 0x021fe20000004100 */
[----:B------:R-:W-:Y:S01]  /*2b70*/  ISETP.GT.AND P0, PT, R0, 0x8, P0 ;  /* 0x000000080000780c */ /* 0x000fe20000704270 */
[----:B------:R-:W-:Y:S03]  /*2b80*/  BSSY B1, `(.L_x_49) ;  /* 0x0000007000017945 */ /* 0x000fe60003800000 */
[----:B---3--:R-:W-:-:S04]  /*2b90*/  FMUL R13, R2, R59 ;  /* 0x0000003b020d7220 */ /* 0x008fc80000400000 */
[----:B------:R-:W-:-:S05]  /*2ba0*/  FFMA R13, R30, R58, R13 ;  /* 0x0000003a1e0d7223 */ /* 0x000fca000000000d */
[----:B------:R-:W-:-:S05]  /*2bb0*/  F2FP.F16.F32.PACK_AB R13, RZ, R13 ;  /* 0x0000000dff0d723e */ /* 0x000fca00000000ff */
[----:B------:R0:W-:Y:S01]  /*2bc0*/  @P1 STG.E.U16 desc[UR36][R10.64+0x10], R13 ;  /* 0x0000100d0a001986 */ /* 0x0001e2000c101524 */
[----:B------:R-:W-:Y:S05]  /*2bd0*/  @!P0 BRA `(.L_x_50) ;  /* 0x0000000000048947 */ /* 0x000fea0003800000 */
[----:B------:R3:W5:Y:S02]  /*2be0*/  LDG.E.LTC128B.U16 R19, desc[UR36][R8.64+0x12] ;  /* 0x0000122408137981 */ /* 0x000764000c1e1520 */
.L_x_50:
[----:B------:R-:W-:Y:S05]  /*2bf0*/  BSYNC B1 ;  /* 0x0000000000017941 */ /* 0x000fea0003800000 */
.L_x_49:
        /* <DEDUP_REMOVED lines=10> */
.L_x_52:
[----:B------:R-:W-:Y:S05]  /*2ca0*/  BSYNC B1 ;  /* 0x0000000000017941 */ /* 0x000fea0003800000 */
.L_x_51:
[----:B0----5:R-:W-:Y:S01]  /*2cb0*/  HADD2.F32 R2, -RZ, R19.H0_H0 ;  /* 0x20000013ff027230 */ /* 0x021fe20000004100 */
        /* <DEDUP_REMOVED lines=9> */
.L_x_54:
[----:B------:R-:W-:Y:S05]  /*2d50*/  BSYNC B1 ;  /* 0x0000000000017941 */ /* 0x000fea0003800000 */
.L_x_53:
        /* <DEDUP_REMOVED lines=9> */
.L_x_56:
[----:B------:R-:W-:Y:S05]  /*2df0*/  BSYNC B1 ;  /* 0x0000000000017941 */ /* 0x000fea0003800000 */
.L_x_55:
[----:B0----5:R-:W-:Y:S01]  /*2e00*/  HADD2.F32 R2, -RZ, R19.H0_H0 ;  /* 0x20000013ff027230 */ /* 0x021fe20000004100 */
        /* <DEDUP_REMOVED lines=8> */
.L_x_58:
[----:B------:R-:W-:Y:S05]  /*2e90*/  BSYNC B1 ;  /* 0x0000000000017941 */ /* 0x000fea0003800000 */
.L_x_57:
        /* <DEDUP_REMOVED lines=10> */
.L_x_60:
[----:B------:R-:W-:Y:S05]  /*2f40*/  BSYNC B1 ;  /* 0x0000000000017941 */ /* 0x000fea0003800000 */
.L_x_59:
        /* <DEDUP_REMOVED lines=10> */
.L_x_62:
[----:B------:R-:W-:Y:S05]  /*2ff0*/  BSYNC B1 ;  /* 0x0000000000017941 */ /* 0x000fea0003800000 */
.L_x_61:
        /* <DEDUP_REMOVED lines=9> */
.L_x_64:
[----:B------:R-:W-:Y:S05]  /*3090*/  BSYNC B1 ;  /* 0x0000000000017941 */ /* 0x000fea0003800000 */
.L_x_63:
        /* <DEDUP_REMOVED lines=9> */
.L_x_66:
[----:B------:R-:W-:Y:S05]  /*3130*/  BSYNC B1 ;  /* 0x0000000000017941 */ /* 0x000fea0003800000 */
.L_x_65:
        /* <DEDUP_REMOVED lines=10> */
.L_x_68:
[----:B------:R-:W-:Y:S05]  /*31e0*/  BSYNC B1 ;  /* 0x0000000000017941 */ /* 0x000fea0003800000 */
.L_x_67:
        /* <DEDUP_REMOVED lines=10> */
.L_x_70:
[----:B------:R-:W-:Y:S05]  /*3290*/  BSYNC B1 ;  /* 0x0000000000017941 */ /* 0x000fea0003800000 */
.L_x_69:
        /* <DEDUP_REMOVED lines=9> */
.L_x_72:
[----:B------:R-:W-:Y:S05]  /*3330*/  BSYNC B1 ;  /* 0x0000000000017941 */ /* 0x000fea0003800000 */
.L_x_71:
        /* <DEDUP_REMOVED lines=9> */
.L_x_74:
[----:B------:R-:W-:Y:S05]  /*33d0*/  BSYNC B1 ;  /* 0x0000000000017941 */ /* 0x000fea0003800000 */
.L_x_73:
        /* <DEDUP_REMOVED lines=10> */
.L_x_76:
[----:B------:R-:W-:Y:S05]  /*3480*/  BSYNC B1 ;  /* 0x0000000000017941 */ /* 0x000fea0003800000 */
.L_x_75:
        /* <DEDUP_REMOVED lines=10> */
.L_x_78:
[----:B------:R-:W-:Y:S05]  /*3530*/  BSYNC B1 ;  /* 0x0000000000017941 */ /* 0x000fea0003800000 */
.L_x_77:
        /* <DEDUP_REMOVED lines=9> */
.L_x_80:
[----:B------:R-:W-:Y:S05]  /*35d0*/  BSYNC B1 ;  /* 0x0000000000017941 */ /* 0x000fea0003800000 */
.L_x_79:
        /* <DEDUP_REMOVED lines=9> */
.L_x_82:
[----:B------:R-:W-:Y:S05]  /*3670*/  BSYNC B1 ;  /* 0x0000000000017941 */ /* 0x000fea0003800000 */
.L_x_81:
        /* <DEDUP_REMOVED lines=10> */
.L_x_84:
[----:B------:R-:W-:Y:S05]  /*3720*/  BSYNC B1 ;  /* 0x0000000000017941 */ /* 0x000fea0003800000 */
.L_x_83:
        /* <DEDUP_REMOVED lines=10> */
.L_x_86:
[----:B------:R-:W-:Y:S05]  /*37d0*/  BSYNC B1 ;  /* 0x0000000000017941 */ /* 0x000fea0003800000 */
.L_x_85:
        /* <DEDUP_REMOVED lines=9> */
.L_x_88:
[----:B------:R-:W-:Y:S05]  /*3870*/  BSYNC B1 ;  /* 0x0000000000017941 */ /* 0x000fea0003800000 */
.L_x_87:
        /* <DEDUP_REMOVED lines=9> */
.L_x_90:
[----:B------:R-:W-:Y:S05]  /*3910*/  BSYNC B1 ;  /* 0x0000000000017941 */ /* 0x000fea0003800000 */
.L_x_89:
        /* <DEDUP_REMOVED lines=10> */
.L_x_92:
[----:B------:R-:W-:Y:S05]  /*39c0*/  BSYNC B1 ;  /* 0x0000000000017941 */ /* 0x000fea0003800000 */
.L_x_91:
[----:B0----5:R-:W-:Y:S01]  /*39d0*/  HADD2.F32 R2, -RZ, R19.H0_H0 ;  /* 0x20000013ff027230 */ /* 0x021fe20000004100 */
[----:B------:R-:W-:Y:S01]  /*39e0*/  ISETP.GT.AND P0, PT, R3, 0x39, PT ;  /* 0x000000390300780c */ /* 0x000fe20003f04270 */
[----:B------:R-:W-:Y:S01]  /*39f0*/  @P2 IMAD.MOV.U32 R3, RZ, RZ, R7 ;  /* 0x000000ffff032224 */ /* 0x000fe200078e0007 */
[----:B------:R-:W-:Y:S02]  /*3a00*/  BSSY B1, `(.L_x_93) ;  /* 0x0000009000017945 */ /* 0x000fe40003800000 */
[----:B------:R-:W-:Y:S01]  /*3a10*/  FMUL R13, R2, R59 ;  /* 0x0000003b020d7220 */ /* 0x000fe20000400000 */
[----:B------:R-:W-:Y:S01]  /*3a20*/  @P2 IMAD.MOV.U32 R2, RZ, RZ, R6 ;  /* 0x000000ffff022224 */ /* 0x000fe200078e0006 */
[----:B------:R-:W-:Y:S02]  /*3a30*/  ISETP.GT.AND P3, PT, R0, RZ, P0 ;  /* 0x000000ff0000720c */ /* 0x000fe40000764270 */
[----:B------:R-:W-:-:S05]  /*3a40*/  FFMA R13, R52, R58, R13 ;  /* 0x0000003a340d7223 */ /* 0x000fca000000000d */
[----:B------:R-:W-:-:S05]  /*3a50*/  F2FP.F16.F32.PACK_AB R13, RZ, R13 ;  /* 0x0000000dff0d723e */ /* 0x000fca00000000ff */
[----:B------:R0:W-:Y:S01]  /*3a60*/  @P2 STG.E.U16 desc[UR36][R2.64+0x70], R13 ;  /* 0x0000700d02002986 */ /* 0x0001e2000c101524 */
[----:B------:R-:W-:Y:S05]  /*3a70*/  @!P3 BRA `(.L_x_94) ;  /* 0x000000000004b947 */ /* 0x000fea0003800000 */
[----:B------:R0:W5:Y:S02]  /*3a80*/  LDG.E.LTC128B.U16 R19, desc[UR36][R4.64+0x72] ;  /* 0x0000722404137981 */ /* 0x000164000c1e1520 */
.L_x_94:
[----:B------:R-:W-:Y:S05]  /*3a90*/  BSYNC B1 ;  /* 0x0000000000017941 */ /* 0x000fea0003800000 */
.L_x_93:
        /* <DEDUP_REMOVED lines=9> */
.L_x_96:
[----:B------:R-:W-:Y:S05]  /*3b30*/  BSYNC B1 ;  /* 0x0000000000017941 */ /* 0x000fea0003800000 */
.L_x_95:
[----:B0----5:R-:W-:Y:S01]  /*3b40*/  HADD2.F32 R2, -RZ, R19.H0_H0 ;  /* 0x20000013ff027230 */ /* 0x021fe20000004100 */
[----:B------:R-:W-:Y:S01]  /*3b50*/  ISETP.GT.AND P0, PT, R0, 0x8, P0 ;  /* 0x000000080000780c */ /* 0x000fe20000704270 */
[----:B------:R-:W-:Y:S03]  /*3b60*/  BSSY B1, `(.L_x_97) ;  /* 0x000000a000017945 */ /* 0x000fe60003800000 */
[----:B------:R-:W-:Y:S01]  /*3b70*/  FMUL R3, R2, R59 ;  /* 0x0000003b02037220 */ /* 0x000fe20000400000 */
[----:B------:R-:W-:-:S03]  /*3b80*/  @P1 IMAD.MOV.U32 R2, RZ, RZ, R10 ;  /* 0x000000ffff021224 */ /* 0x000fc600078e000a */
[----:B------:R-:W-:-:S05]  /*3b90*/  FFMA R3, R54, R58, R3 ;  /* 0x0000003a36037223 */ /* 0x000fca0000000003 */
[----:B------:R-:W-:-:S04]  /*3ba0*/  F2FP.F16.F32.PACK_AB R3, RZ, R3 ;  /* 0x00000003ff03723e */ /* 0x000fc800000000ff */
[----:B----4-:R-:W-:Y:S01]  /*3bb0*/  PRMT R4, R3, 0x7610, R4 ;  /* 0x0000761003047816 */ /* 0x010fe20000000004 */
[----:B------:R-:W-:-:S05]  /*3bc0*/  @P1 IMAD.MOV.U32 R3, RZ, RZ, R11 ;  /* 0x000000ffff031224 */ /* 0x000fca00078e000b */
[----:B------:R0:W-:Y:S01]  /*3bd0*/  @P1 STG.E.U16 desc[UR36][R2.64+0x70], R4 ;  /* 0x0000700402001986 */ /* 0x0001e2000c101524 */
[----:B------:R-:W-:Y:S05]  /*3be0*/  @!P0 BRA `(.L_x_98) ;  /* 0x0000000000048947 */ /* 0x000fea0003800000 */
[----:B------:R4:W5:Y:S02]  /*3bf0*/  LDG.E.LTC128B.U16 R19, desc[UR36][R8.64+0x72] ;  /* 0x0000722408137981 */ /* 0x000964000c1e1520 */
.L_x_98:
[----:B------:R-:W-:Y:S05]  /*3c00*/  BSYNC B1 ;  /* 0x0000000000017941 */ /* 0x000fea0003800000 */
.L_x_97:
[----:B------:R-:W-:Y:S05]  /*3c10*/  @!P0 BRA `(.L_x_99) ;  /* 0x0000000800a88947 */ /* 0x000fea0003800000 */
[----:B-----5:R-:W-:-:S05]  /*3c20*/  HADD2.F32 R0, -RZ, R19.H0_H0 ;  /* 0x20000013ff007230 */ /* 0x020fca0000004100 */
[----:B------:R-:W-:-:S04]  /*3c30*/  FMUL R0, R0, R59 ;  /* 0x0000003b00007220 */ /* 0x000fc80000400000 */
[----:B------:R-:W-:-:S05]  /*3c40*/  FFMA R0, R55, R58, R0 ;  /* 0x0000003a37007223 */ /* 0x000fca0000000000 */
[----:B------:R-:W-:-:S05]  /*3c50*/  F2FP.F16.F32.PACK_AB R0, RZ, R0 ;  /* 0x00000000ff00723e */ /* 0x000fca00000000ff */
[----:B------:R0:W-:Y:S01]  /*3c60*/  STG.E.U16 desc[UR36][R10.64+0x72], R0 ;  /* 0x000072000a007986 */ /* 0x0001e2000c101524 */
[----:B------:R-:W-:Y:S05]  /*3c70*/  BRA `(.L_x_99) ;  /* 0x0000000800907947 */ /* 0x000fea0003800000 */
.L_x_38:
[----:B------:R-:W-:Y:S01]  /*3c80*/  ISETP.GT.AND P0, PT, R3, 0x1, PT ;  /* 0x000000010300780c */ /* 0x000fe20003f04270 */
[----:B------:R-:W-:Y:S01]  /*3c90*/  ULDC.64 UR4, c[0x0][0x5c0] ;  /* 0x0001700000047ab9 */ /* 0x000fe20000000a00 */
[-C--:B------:R-:W-:Y:S01]  /*3ca0*/  FMUL R24, R24, R58.reuse ;  /* 0x0000003a18187220 */ /* 0x080fe20000400000 */
[-C--:B------:R-:W-:Y:S01]  /*3cb0*/  FMUL R25, R25, R58.reuse ;  /* 0x0000003a19197220 */ /* 0x080fe20000400000 */
[----:B------:R-:W-:Y:S01]  /*3cc0*/  ISETP.GT.AND P3, PT, R0, RZ, P0 ;  /* 0x000000ff0000720c */ /* 0x000fe20000764270 */
[-C--:B------:R-:W-:Y:S01]  /*3cd0*/  FMUL R26, R26, R58.reuse ;  /* 0x0000003a1a1a7220 */ /* 0x080fe20000400000 */
[----:B------:R-:W-:Y:S01]  /*3ce0*/  LEA R4, P4, R70, UR4, 0x1 ;  /* 0x0000000446047c11 */ /* 0x000fe2000f8808ff */
[----:B------:R-:W-:Y:S01]  /*3cf0*/  FMUL R27, R27, R58 ;  /* 0x0000003a1b1b7220 */ /* 0x000fe20000400000 */
[----:B------:R-:W-:Y:S01]  /*3d00*/  F2FP.F16.F32.PACK_AB R24, RZ, R24 ;  /* 0x00000018ff18723e */ /* 0x000fe200000000ff */
[-C--:B------:R-:W-:Y:S01]  /*3d10*/  FMUL R28, R28, R58.reuse ;  /* 0x0000003a1c1c7220 */ /* 0x080fe20000400000 */
[----:B------:R-:W-:Y:S01]  /*3d20*/  LEA.HI.X R5, R70, UR5, R7, 0x1, P4 ;  /* 0x0000000546057c11 */ /* 0x000fe2000a0f0c07 */
[-C--:B------:R-:W-:Y:S01]  /*3d30*/  FMUL R29, R29, R58.reuse ;  /* 0x0000003a1d1d7220 */ /* 0x080fe20000400000 */
[----:B------:R-:W-:Y:S01]  /*3d40*/  F2FP.F16.F32.PACK_AB R25, RZ, R25 ;  /* 0x00000019ff19723e */ /* 0x000fe200000000ff */
[-C--:B------:R-:W-:Y:S01]  /*3d50*/  FMUL R30, R30, R58.reuse ;  /* 0x0000003a1e1e7220 */ /* 0x080fe20000400000 */
[----:B------:R-:W-:Y:S01]  /*3d60*/  SHF.L.U64.HI R77, R76, 0x4, R77 ;  /* 0x000000044c4d7819 */ /* 0x000fe2000001024d */
[----:B------:R-:W-:Y:S01]  /*3d70*/  @P1 STG.E.U16 desc[UR36][R4.64], R24 ;  /* 0x0000001804001986 */ /* 0x000fe2000c101524 */
[----:B------:R-:W-:Y:S01]  /*3d80*/  ISETP.GT.AND P1, PT, R3, 0x8, PT ;  /* 0x000000080300780c */ /* 0x000fe20003f24270 */
[----:B------:R-:W-:Y:S01]  /*3d90*/  FMUL R31, R31, R58 ;  /* 0x0000003a1f1f7220 */ /* 0x000fe20000400000 */
[----:B------:R-:W-:Y:S01]  /*3da0*/  ISETP.GT.AND P4, PT, R0, 0x8, P0 ;  /* 0x000000080000780c */ /* 0x000fe20000784270 */
[----:B------:R-:W-:Y:S01]  /*3db0*/  @P3 STG.E.U16 desc[UR36][R4.64+0x2], R25 ;  /* 0x0000021904003986 */ /* 0x000fe2000c101524 */
[----:B------:R-:W-:Y:S01]  /*3dc0*/  LEA R6, P3, R76, R4, 0x4 ;  /* 0x000000044c067211 */ /* 0x000fe200078620ff */
[-C--:B------:R-:W-:Y:S01]  /*3dd0*/  FMUL R32, R32, R58.reuse ;  /* 0x0000003a20207220 */ /* 0x080fe20000400000 */
[C---:B------:R-:W-:Y:S01]  /*3de0*/  ISETP.GT.AND P2, PT, R0.reuse, 0x8, P2 ;  /* 0x000000080000780c */ /* 0x040fe20001744270 */
[-C--:B------:R-:W-:Y:S01]  /*3df0*/  FMUL R33, R33, R58.reuse ;  /* 0x0000003a21217220 */ /* 0x080fe20000400000 */
[----:B------:R-:W-:Y:S01]  /*3e00*/  ISETP.GT.AND P0, PT, R3, 0x9, PT ;  /* 0x000000090300780c */ /* 0x000fe20003f04270 */
[----:B------:R-:W-:Y:S01]  /*3e10*/  IMAD.X R7, R77, 0x1, R5, P3 ;  /* 0x000000014d077824 */ /* 0x000fe200018e0605 */
[----:B------:R-:W-:Y:S01]  /*3e20*/  ISETP.GT.AND P5, PT, R0, RZ, P1 ;  /* 0x000000ff0000720c */ /* 0x000fe20000fa4270 */
[-C--:B------:R-:W-:Y:S01]  /*3e30*/  FMUL R34, R34, R58.reuse ;  /* 0x0000003a22227220 */ /* 0x080fe20000400000 */
[----:B------:R-:W-:Y:S01]  /*3e40*/  ISETP.GT.AND P3, PT, R0, RZ, P0 ;  /* 0x000000ff0000720c */ /* 0x000fe20000764270 */
[----:B------:R-:W-:Y:S01]  /*3e50*/  FMUL R35, R35, R58 ;  /* 0x0000003a23237220 */ /* 0x000fe20000400000 */
[----:B------:R-:W-:Y:S01]  /*3e60*/  F2FP.F16.F32.PACK_AB R26, RZ, R26 ;  /* 0x0000001aff1a723e */ /* 0x000fe200000000ff */
[-C--:B------:R-:W-:Y:S01]  /*3e70*/  FMUL R36, R36, R58.reuse ;  /* 0x0000003a24247220 */ /* 0x080fe20000400000 */
[----:B------:R-:W-:Y:S01]  /*3e80*/  F2FP.F16.F32.PACK_AB R27, RZ, R27 ;  /* 0x0000001bff1b723e */ /* 0x000fe200000000ff */
[----:B------:R-:W-:Y:S01]  /*3e90*/  FMUL R37, R37, R58 ;  /* 0x0000003a25257220 */ /* 0x000fe20000400000 */
[----:B------:R-:W-:Y:S01]  /*3ea0*/  F2FP.F16.F32.PACK_AB R28, RZ, R28 ;  /* 0x0000001cff1c723e */ /* 0x000fe200000000ff */
[----:B------:R-:W-:Y:S01]  /*3eb0*/  @P2 STG.E.U16 desc[UR36][R6.64], R26 ;  /* 0x0000001a06002986 */ /* 0x000fe2000c101524 */
[----:B------:R-:W-:Y:S01]  /*3ec0*/  F2FP.F16.F32.PACK_AB R29, RZ, R29 ;  /* 0x0000001dff1d723e */ /* 0x000fe200000000ff */
[-C--:B------:R-:W-:Y:S01]  /*3ed0*/  FMUL R38, R38, R58.reuse ;  /* 0x0000003a26267220 */ /* 0x080fe20000400000 */
[C---:B------:R-:W-:Y:S01]  /*3ee0*/  ISETP.GT.AND P2, PT, R0.reuse, 0x8, P1 ;  /* 0x000000080000780c */ /* 0x040fe20000f44270 */
[----:B------:R-:W-:Y:S01]  /*3ef0*/  @P4 STG.E.U16 desc[UR36][R6.64+0x2], R27 ;  /* 0x0000021b06004986 */ /* 0x000fe2000c101524 */
[----:B------:R-:W-:Y:S01]  /*3f00*/  ISETP.GT.AND P1, PT, R3, 0x10, PT ;  /* 0x000000100300780c */ /* 0x000fe20003f24270 */
[----:B------:R-:W-:Y:S01]  /*3f10*/  FMUL R39, R39, R58 ;  /* 0x0000003a27277220 */ /* 0x000fe20000400000 */
[----:B------:R-:W-:Y:S01]  /*3f20*/  F2FP.F16.F32.PACK_AB R30, RZ, R30 ;  /* 0x0000001eff1e723e */ /* 0x000fe200000000ff */
[----:B------:R-:W-:Y:S01]  /*3f30*/  @P5 STG.E.U16 desc[UR36][R4.64+0x10], R28 ;  /* 0x0000101c04005986 */ /* 0x000fe2000c101524 */
[----:B------:R-:W-:Y:S01]  /*3f40*/  ISETP.GT.AND P4, PT, R0, RZ, P1 ;  /* 0x000000ff0000720c */ /* 0x000fe20000f84270 */
[-C--:B------:R-:W-:Y:S01]  /*3f50*/  FMUL R40, R40, R58.reuse ;  /* 0x0000003a28287220 */ /* 0x080fe20000400000 */
[----:B------:R-:W-:Y:S01]  /*3f60*/  F2FP.F16.F32.PACK_AB R31, RZ, R31 ;  /* 0x0000001fff1f723e */ /* 0x000fe200000000ff */
[----:B------:R-:W-:Y:S01]  /*3f70*/  @P3 STG.E.U16 desc[UR36][R4.64+0x12], R29 ;  /* 0x0000121d04003986 */ /* 0x000fe2000c101524 */
[----:B------:R-:W-:Y:S01]  /*3f80*/  ISETP.GT.AND P3, PT, R0, 0x8, P0 ;  /* 0x000000080000780c */ /* 0x000fe20000764270 */
[----:B------:R-:W-:Y:S01]  /*3f90*/  FMUL R41, R41, R58 ;  /* 0x0000003a29297220 */ /* 0x000fe20000400000 */
[----:B------:R-:W-:Y:S01]  /*3fa0*/  ISETP.GT.AND P0, PT, R3, 0x11, PT ;  /* 0x000000110300780c */ /* 0x000fe20003f04270 */
[----:B------:R-:W-:Y:S01]  /*3fb0*/  @P2 STG.E.U16 desc[UR36][R6.64+0x10], R30 ;  /* 0x0000101e06002986 */ /* 0x000fe2000c101524 */
[----:B------:R-:W-:Y:S01]  /*3fc0*/  F2FP.F16.F32.PACK_AB R32, RZ, R32 ;  /* 0x00000020ff20723e */ /* 0x000fe200000000ff */
[-C--:B------:R-:W-:Y:S01]  /*3fd0*/  FMUL R42, R42, R58.reuse ;  /* 0x0000003a2a2a7220 */ /* 0x080fe20000400000 */
[C---:B------:R-:W-:Y:S01]  /*3fe0*/  ISETP.GT.AND P5, PT, R0.reuse, RZ, P0 ;  /* 0x000000ff0000720c */ /* 0x040fe200007a4270 */
[-C--:B------:R-:W-:Y:S01]  /*3ff0*/  FMUL R43, R43, R58.reuse ;  /* 0x0000003a2b2b7220 */ /* 0x080fe20000400000 */
[----:B------:R-:W-:Y:S01]  /*4000*/  ISETP.GT.AND P2, PT, R0, 0x8, P1 ;  /* 0x000000080000780c */ /* 0x000fe20000f44270 */
[-C--:B------:R-:W-:Y:S01]  /*4010*/  FMUL R44, R44, R58.reuse ;  /* 0x0000003a2c2c7220 */ /* 0x080fe20000400000 */
[----:B------:R-:W-:Y:S01]  /*4020*/  ISETP.GT.AND P1, PT, R3, 0x18, PT ;  /* 0x000000180300780c */ /* 0x000fe20003f24270 */
[-C--:B------:R-:W-:Y:S01]  /*4030*/  FMUL R45, R45, R58.reuse ;  /* 0x0000003a2d2d7220 */ /* 0x080fe20000400000 */
[----:B------:R-:W-:Y:S01]  /*4040*/  F2FP.F16.F32.PACK_AB R33, RZ, R33 ;  /* 0x00000021ff21723e */ /* 0x000fe200000000ff */
[----:B------:R-:W-:Y:S01]  /*4050*/  @P3 STG.E.U16 desc[UR36][R6.64+0x12], R31 ;  /* 0x0000121f06003986 */ /* 0x000fe2000c101524 */
[----:B------:R-:W-:Y:S01]  /*4060*/  ISETP.GT.AND P3, PT, R0, 0x8, P0 ;  /* 0x000000080000780c */ /* 0x000fe20000764270 */
[-C--:B------:R-:W-:Y:S01]  /*4070*/  FMUL R46, R46, R58.reuse ;  /* 0x0000003a2e2e7220 */ /* 0x080fe20000400000 */
[----:B------:R-:W-:Y:S01]  /*4080*/  ISETP.GT.AND P0, PT, R3, 0x19, PT ;  /* 0x000000190300780c */ /* 0x000fe20003f04270 */
[----:B------:R-:W-:Y:S01]  /*4090*/  @P4 STG.E.U16 desc[UR36][R4.64+0x20], R32 ;  /* 0x0000202004004986 */ /* 0x000fe2000c101524 */
[C---:B------:R-:W-:Y:S01]  /*40a0*/  ISETP.GT.AND P4, PT, R0.reuse, RZ, P1 ;  /* 0x000000ff0000720c */ /* 0x040fe20000f84270 */
[----:B------:R-:W-:Y:S01]  /*40b0*/  FMUL R47, R47, R58 ;  /* 0x0000003a2f2f7220 */ /* 0x000fe20000400000 */
[----:B------:R-:W-:Y:S01]  /*40c0*/  F2FP.F16.F32.PACK_AB R34, RZ, R34 ;  /* 0x00000022ff22723e */ /* 0x000fe200000000ff */
[----:B------:R-:W-:Y:S01]  /*40d0*/  @P5 STG.E.U16 desc[UR36][R4.64+0x22], R33 ;  /* 0x0000222104005986 */ /* 0x000fe2000c101524 */
[----:B------:R-:W-:Y:S01]  /*40e0*/  ISETP.GT.AND P5, PT, R0, RZ, P0 ;  /* 0x000000ff0000720c */ /* 0x000fe200007a4270 */
[----:B------:R-:W-:Y:S01]  /*40f0*/  FMUL R48, R48, R58 ;  /* 0x0000003a30307220 */ /* 0x000fe20000400000 */
[----:B------:R-:W-:Y:S01]  /*4100*/  F2FP.F16.F32.PACK_AB R35, RZ, R35 ;  /* 0x00000023ff23723e */ /* 0x000fe200000000ff */
[----:B------:R-:W-:Y:S01]  /*4110*/  @P2 STG.E.U16 desc[UR36][R6.64+0x20], R34 ;  /* 0x0000202206002986 */ /* 0x000fe2000c101524 */
[----:B------:R-:W-:Y:S01]  /*4120*/  F2FP.F16.F32.PACK_AB R36, RZ, R36 ;  /* 0x00000024ff24723e */ /* 0x000fe200000000ff */
[-C--:B------:R-:W-:Y:S01]  /*4130*/  FMUL R49, R49, R58.reuse ;  /* 0x0000003a31317220 */ /* 0x080fe20000400000 */
[----:B------:R-:W-:Y:S01]  /*4140*/  ISETP.GT.AND P2, PT, R0, 0x8, P1 ;  /* 0x000000080000780c */ /* 0x000fe20000f44270 */
[----:B------:R-:W-:Y:S01]  /*4150*/  @P3 STG.E.U16 desc[UR36][R6.64+0x22], R35 ;  /* 0x0000222306003986 */ /* 0x000fe2000c101524 */
[----:B------:R-:W-:Y:S01]  /*4160*/  ISETP.GT.AND P1, PT, R3, 0x20, PT ;  /* 0x000000200300780c */ /* 0x000fe20003f24270 */
[-C--:B------:R-:W-:Y:S01]  /*4170*/  FMUL R50, R50, R58.reuse ;  /* 0x0000003a32327220 */ /* 0x080fe20000400000 */
[----:B------:R-:W-:Y:S01]  /*4180*/  F2FP.F16.F32.PACK_AB R37, RZ, R37 ;  /* 0x00000025ff25723e */ /* 0x000fe200000000ff */
[----:B------:R-:W-:Y:S01]  /*4190*/  @P4 STG.E.U16 desc[UR36][R4.64+0x30], R36 ;  /* 0x0000302404004986 */ /* 0x000fe2000c101524 */
[C---:B------:R-:W-:Y:S01]  /*41a0*/  ISETP.GT.AND P3, PT, R0.reuse, 0x8, P0 ;  /* 0x000000080000780c */ /* 0x040fe20000764270 */
[-C--:B------:R-:W-:Y:S01]  /*41b0*/  FMUL R51, R51, R58.reuse ;  /* 0x0000003a33337220 */ /* 0x080fe20000400000 */
[----:B------:R-:W-:Y:S01]  /*41c0*/  ISETP.GT.AND P0, PT, R3, 0x21, PT ;  /* 0x000000210300780c */ /* 0x000fe20003f04270 */
[----:B------:R-:W-:Y:S01]  /*41d0*/  @P5 STG.E.U16 desc[UR36][R4.64+0x32], R37 ;  /* 0x0000322504005986 */ /* 0x000fe2000c101524 */
        /* <DEDUP_REMOVED lines=10> */
[----:B------:R-:W-:-:S02]  /*4280*/  F2FP.F16.F32.PACK_AB R41, RZ, R41 ;  /* 0x00000029ff29723e */ /* 0x000fc400000000ff */
[C---:B------:R-:W-:Y:S01]  /*4290*/  ISETP.GT.AND P1, PT, R0.reuse, 0x8, P1 ;  /* 0x000000080000780c */ /* 0x040fe20000f24270 */
[----:B------:R-:W-:Y:S01]  /*42a0*/  @P3 STG.E.U16 desc[UR36][R6.64+0x32], R39 ;  /* 0x0000322706003986 */ /* 0x000fe2000c101524 */
[C---:B------:R-:W-:Y:S02]  /*42b0*/  ISETP.GT.AND P2, PT, R0.reuse, 0x8, P0 ;  /* 0x000000080000780c */ /* 0x040fe40000744270 */
[C---:B------:R-:W-:Y:S01]  /*42c0*/  ISETP.GT.AND P0, PT, R3.reuse, 0x29, PT ;  /* 0x000000290300780c */ /* 0x040fe20003f04270 */
[----:B------:R-:W-:Y:S01]  /*42d0*/  @P4 STG.E.U16 desc[UR36][R4.64+0x40], R40 ;  /* 0x0000402804004986 */ /* 0x000fe2000c101524 */
[----:B------:R-:W-:Y:S02]  /*42e0*/  ISETP.GT.AND P4, PT, R3, 0x28, PT ;  /* 0x000000280300780c */ /* 0x000fe40003f84270 */
[----:B------:R-:W-:Y:S01]  /*42f0*/  F2FP.F16.F32.PACK_AB R42, RZ, R42 ;  /* 0x0000002aff2a723e */ /* 0x000fe200000000ff */
[----:B------:R-:W-:Y:S01]  /*4300*/  @P5 STG.E.U16 desc[UR36][R4.64+0x42], R41 ;  /* 0x0000422904005986 */ /* 0x000fe2000c101524 */
[----:B------:R-:W-:-:S02]  /*4310*/  ISETP.GT.AND P5, PT, R0, RZ, P4 ;  /* 0x000000ff0000720c */ /* 0x000fc400027a4270 */
[C---:B------:R-:W-:Y:S01]  /*4320*/  ISETP.GT.AND P3, PT, R0.reuse, RZ, P0 ;  /* 0x000000ff0000720c */ /* 0x040fe20000764270 */
[----:B------:R-:W-:Y:S01]  /*4330*/  @P1 STG.E.U16 desc[UR36][R6.64+0x40], R42 ;  /* 0x0000402a06001986 */ /* 0x000fe2000c101524 */
[----:B------:R-:W-:Y:S02]  /*4340*/  F2FP.F16.F32.PACK_AB R43, RZ, R43 ;  /* 0x0000002bff2b723e */ /* 0x000fe400000000ff */
[----:B------:R-:W-:Y:S02]  /*4350*/  F2FP.F16.F32.PACK_AB R44, RZ, R44 ;  /* 0x0000002cff2c723e */ /* 0x000fe400000000ff */
[C---:B------:R-:W-:Y:S01]  /*4360*/  ISETP.GT.AND P4, PT, R0.reuse, 0x8, P4 ;  /* 0x000000080000780c */ /* 0x040fe20002784270 */
[----:B------:R-:W-:Y:S01]  /*4370*/  @P2 STG.E.U16 desc[UR36][R6.64+0x42], R43 ;  /* 0x0000422b06002986 */ /* 0x000fe2000c101524 */
[----:B------:R-:W-:Y:S02]  /*4380*/  F2FP.F16.F32.PACK_AB R45, RZ, R45 ;  /* 0x0000002dff2d723e */ /* 0x000fe400000000ff */
[----:B------:R-:W-:Y:S01]  /*4390*/  ISETP.GT.AND P2, PT, R3, 0x31, PT ;  /* 0x000000310300780c */ /* 0x000fe20003f44270 */
[----:B------:R-:W-:Y:S01]  /*43a0*/  @P5 STG.E.U16 desc[UR36][R4.64+0x50], R44 ;  /* 0x0000502c04005986 */ /* 0x000fe2000c101524 */
[----:B------:R-:W-:-:S02]  /*43b0*/  ISETP.GT.AND P5, PT, R0, 0x8, P0 ;  /* 0x000000080000780c */ /* 0x000fc400007a4270 */
[C---:B------:R-:W-:Y:S01]  /*43c0*/  ISETP.GT.AND P1, PT, R3.reuse, 0x38, PT ;  /* 0x000000380300780c */ /* 0x040fe20003f24270 */
[----:B------:R-:W-:Y:S01]  /*43d0*/  @P3 STG.E.U16 desc[UR36][R4.64+0x52], R45 ;  /* 0x0000522d04003986 */ /* 0x000fe2000c101524 */
[C---:B------:R-:W-:Y:S02]  /*43e0*/  ISETP.GT.AND P3, PT, R3.reuse, 0x30, PT ;  /* 0x000000300300780c */ /* 0x040fe40003f64270 */
[----:B------:R-:W-:Y:S01]  /*43f0*/  ISETP.GT.AND P0, PT, R3, 0x39, PT ;  /* 0x000000390300780c */ /* 0x000fe20003f04270 */
[----:B------:R-:W-:Y:S01]  /*4400*/  @P4 IMAD.MOV.U32 R2, RZ, RZ, R6 ;  /* 0x000000ffff024224 */ /* 0x000fe200078e0006 */
[----:B------:R-:W-:Y:S01]  /*4410*/  F2FP.F16.F32.PACK_AB R46, RZ, R46 ;  /* 0x0000002eff2e723e */ /* 0x000fe200000000ff */
[----:B------:R-:W-:Y:S01]  /*4420*/  @P4 IMAD.MOV.U32 R3, RZ, RZ, R7 ;  /* 0x000000ffff034224 */ /* 0x000fe200078e0007 */
[----:B------:R-:W-:Y:S02]  /*4430*/  F2FP.F16.F32.PACK_AB R47, RZ, R47 ;  /* 0x0000002fff2f723e */ /* 0x000fe400000000ff */
[----:B------:R-:W-:-:S02]  /*4440*/  F2FP.F16.F32.PACK_AB R48, RZ, R48 ;  /* 0x00000030ff30723e */ /* 0x000fc400000000ff */
[----:B------:R1:W-:Y:S01]  /*4450*/  @P4 STG.E.U16 desc[UR36][R2.64+0x50], R46 ;  /* 0x0000502e02004986 */ /* 0x0003e2000c101524 */
[C---:B------:R-:W-:Y:S02]  /*4460*/  ISETP.GT.AND P4, PT, R0.reuse, RZ, P2 ;  /* 0x000000ff0000720c */ /* 0x040fe40001784270 */
[----:B------:R-:W-:Y:S02]  /*4470*/  F2FP.F16.F32.PACK_AB R49, RZ, R49 ;  /* 0x00000031ff31723e */ /* 0x000fe400000000ff */
[----:B------:R-:W-:Y:S02]  /*4480*/  ISETP.GT.AND P2, PT, R0, 0x8, P2 ;  /* 0x000000080000780c */ /* 0x000fe40001744270 */
[----:B------:R-:W-:Y:S02]  /*4490*/  F2FP.F16.F32.PACK_AB R50, RZ, R50 ;  /* 0x00000032ff32723e */ /* 0x000fe400000000ff */
[----:B------:R-:W-:Y:S02]  /*44a0*/  F2FP.F16.F32.PACK_AB R51, RZ, R51 ;  /* 0x00000033ff33723e */ /* 0x000fe400000000ff */
[----:B------:R-:W-:Y:S01]  /*44b0*/  F2FP.F16.F32.PACK_AB R52, RZ, R52 ;  /* 0x00000034ff34723e */ /* 0x000fe200000000ff */
[----:B-1----:R-:W-:Y:S01]  /*44c0*/  @P5 IMAD.MOV.U32 R2, RZ, RZ, R6 ;  /* 0x000000ffff025224 */ /* 0x002fe200078e0006 */
[----:B------:R-:W-:Y:S01]  /*44d0*/  F2FP.F16.F32.PACK_AB R53, RZ, R53 ;  /* 0x00000035ff35723e */ /* 0x000fe200000000ff */
[----:B------:R-:W-:Y:S01]  /*44e0*/  @P5 IMAD.MOV.U32 R3, RZ, RZ, R7 ;  /* 0x000000ffff035224 */ /* 0x000fe200078e0007 */
[----:B------:R-:W-:-:S02]  /*44f0*/  F2FP.F16.F32.PACK_AB R54, RZ, R54 ;  /* 0x00000036ff36723e */ /* 0x000fc400000000ff */
[----:B------:R-:W-:Y:S02]  /*4500*/  F2FP.F16.F32.PACK_AB R55, RZ, R55 ;  /* 0x00000037ff37723e */ /* 0x000fe400000000ff */
[----:B------:R1:W-:Y:S01]  /*4510*/  @P5 STG.E.U16 desc[UR36][R2.64+0x52], R47 ;  /* 0x0000522f02005986 */ /* 0x0003e2000c101524 */
[C---:B------:R-:W-:Y:S02]  /*4520*/  ISETP.GT.AND P5, PT, R0.reuse, RZ, P3 ;  /* 0x000000ff0000720c */ /* 0x040fe40001fa4270 */
[----:B------:R-:W-:-:S11]  /*4530*/  ISETP.GT.AND P3, PT, R0, 0x8, P3 ;  /* 0x000000080000780c */ /* 0x000fd60001f64270 */
[----:B-1----:R-:W-:Y:S02]  /*4540*/  @P5 IMAD.MOV.U32 R2, RZ, RZ, R4 ;  /* 0x000000ffff025224 */ /* 0x002fe400078e0004 */
[----:B------:R-:W-:-:S05]  /*4550*/  @P5 IMAD.MOV.U32 R3, RZ, RZ, R5 ;  /* 0x000000ffff035224 */ /* 0x000fca00078e0005 */
[----:B------:R1:W-:Y:S01]  /*4560*/  @P5 STG.E.U16 desc[UR36][R2.64+0x60], R48 ;  /* 0x0000603002005986 */ /* 0x0003e2000c101524 */
[C---:B------:R-:W-:Y:S02]  /*4570*/  ISETP.GT.AND P5, PT, R0.reuse, RZ, P0 ;  /* 0x000000ff0000720c */ /* 0x040fe400007a4270 */
[----:B------:R-:W-:Y:S01]  /*4580*/  ISETP.GT.AND P0, PT, R0, 0x8, P0 ;  /* 0x000000080000780c */ /* 0x000fe20000704270 */
[----:B-1----:R-:W-:Y:S02]  /*4590*/  @P4 IMAD.MOV.U32 R2, RZ, RZ, R4 ;  /* 0x000000ffff024224 */ /* 0x002fe400078e0004 */
[----:B------:R-:W-:-:S05]  /*45a0*/  @P4 IMAD.MOV.U32 R3, RZ, RZ, R5 ;  /* 0x000000ffff034224 */ /* 0x000fca00078e0005 */
[----:B------:R1:W-:Y:S01]  /*45b0*/  @P4 STG.E.U16 desc[UR36][R2.64+0x62], R49 ;  /* 0x0000623102004986 */ /* 0x0003e2000c101524 */
[C---:B------:R-:W-:Y:S02]  /*45c0*/  ISETP.GT.AND P4, PT, R0.reuse, RZ, P1 ;  /* 0x000000ff0000720c */ /* 0x040fe40000f84270 */
[----:B------:R-:W-:Y:S01]  /*45d0*/  ISETP.GT.AND P1, PT, R0, 0x8, P1 ;  /* 0x000000080000780c */ /* 0x000fe20000f24270 */
[----:B-1----:R-:W-:Y:S02]  /*45e0*/  @P3 IMAD.MOV.U32 R2, RZ, RZ, R6 ;  /* 0x000000ffff023224 */ /* 0x002fe400078e0006 */
[----:B------:R-:W-:-:S05]  /*45f0*/  @P3 IMAD.MOV.U32 R3, RZ, RZ, R7 ;  /* 0x000000ffff033224 */ /* 0x000fca00078e0007 */
[----:B------:R1:W-:Y:S02]  /*4600*/  @P3 STG.E.U16 desc[UR36][R2.64+0x60], R50 ;  /* 0x0000603202003986 */ /* 0x0003e4000c101524 */
[----:B-1----:R-:W-:Y:S02]  /*4610*/  @P2 IMAD.MOV.U32 R2, RZ, RZ, R6 ;  /* 0x000000ffff022224 */ /* 0x002fe400078e0006 */
[----:B------:R-:W-:-:S05]  /*4620*/  @P2 IMAD.MOV.U32 R3, RZ, RZ, R7 ;  /* 0x000000ffff032224 */ /* 0x000fca00078e0007 */
[----:B------:R1:W-:Y:S02]  /*4630*/  @P2 STG.E.U16 desc[UR36][R2.64+0x62], R51 ;  /* 0x0000623302002986 */ /* 0x0003e4000c101524 */
[----:B-1----:R-:W-:Y:S02]  /*4640*/  @P4 IMAD.MOV.U32 R2, RZ, RZ, R4 ;  /* 0x000000ffff024224 */ /* 0x002fe400078e0004 */
[----:B------:R-:W-:-:S05]  /*4650*/  @P4 IMAD.MOV.U32 R3, RZ, RZ, R5 ;  /* 0x000000ffff034224 */ /* 0x000fca00078e0005 */
[----:B------:R1:W-:Y:S04]  /*4660*/  @P4 STG.E.U16 desc[UR36][R2.64+0x70], R52 ;  /* 0x0000703402004986 */ /* 0x0003e8000c101524 */
[----:B------:R2:W-:Y:S01]  /*4670*/  @P5 STG.E.U16 desc[UR36][R4.64+0x72], R53 ;  /* 0x0000723504005986 */ /* 0x0005e2000c101524 */
[----:B-1----:R-:W-:Y:S02]  /*4680*/  @P1 IMAD.MOV.U32 R2, RZ, RZ, R6 ;  /* 0x000000ffff021224 */ /* 0x002fe400078e0006 */
[----:B------:R-:W-:-:S05]  /*4690*/  @P1 IMAD.MOV.U32 R3, RZ, RZ, R7 ;  /* 0x000000ffff031224 */ /* 0x000fca00078e0007 */
[----:B------:R2:W-:Y:S04]  /*46a0*/  @P1 STG.E.U16 desc[UR36][R2.64+0x70], R54 ;  /* 0x0000703602001986 */ /* 0x0005e8000c101524 */
[----:B------:R2:W-:Y:S02]  /*46b0*/  @P0 STG.E.U16 desc[UR36][R6.64+0x72], R55 ;  /* 0x0000723706000986 */ /* 0x0005e4000c101524 */
.L_x_99:
[----:B------:R-:W-:Y:S05]  /*46c0*/  BSYNC B0 ;  /* 0x0000000000007941 */ /* 0x000fea0003800000 */
.L_x_37:
[----:B0-2---:R-:W2:Y:S01]  /*46d0*/  LDL.64 R2, [R1] ;  /* 0x0000000001027983 */ /* 0x005ea20000100a00 */
[----:B------:R-:W-:Y:S01]  /*46e0*/  ULDC.64 UR4, c[0x0][0x650] ;  /* 0x0001940000047ab9 */ /* 0x000fe20000000a00 */
[----:B------:R0:W-:Y:S01]  /*46f0*/  SYNCS.ARRIVE.TRANS64.A1T0 RZ, [R66+UR47], RZ ;  /* 0x000000ff42ff79a7 */ /* 0x0001e2000810002f */
[----:B------:R-:W-:Y:S01]  /*4700*/  PRMT R0, RZ, 0x7610, R0 ;  /* 0x00007610ff007816 */ /* 0x000fe20000000000 */
[----:B-----5:R-:W-:Y:S02]  /*4710*/  IMAD.MOV.U32 R19, RZ, RZ, -0x1 ;  /* 0xffffffffff137424 */ /* 0x020fe400078e00ff */
[----:B------:R-:W-:Y:S01]  /*4720*/  IMAD.MOV.U32 R22, RZ, RZ, -0x1 ;  /* 0xffffffffff167424 */ /* 0x000fe200078e00ff */
[----:B--2---:R-:W-:-:S04]  /*4730*/  LEA R18, P0, R2, R18, 0x1 ;  /* 0x0000001202127211 */ /* 0x004fc800078008ff */
[----:B------:R-:W-:Y:S01]  /*4740*/  LEA.HI.X R17, R2, R17, R23, 0x1, P0 ;  /* 0x0000001102117211 */ /* 0x000fe200000f0c17 */
[----:B------:R-:W-:Y:S01]  /*4750*/  IMAD.MOV.U32 R2, RZ, RZ, -0x1 ;  /* 0xffffffffff027424 */ /* 0x000fe200078e00ff */
[----:B------:R-:W-:-:S04]  /*4760*/  ISETP.GE.U32.AND P0, PT, R18, UR4, PT ;  /* 0x0000000412007c0c */ /* 0x000fc8000bf06070 */
[----:B------:R-:W-:-:S13]  /*4770*/  ISETP.GE.U32.AND.EX P0, PT, R17, UR5, PT, P0 ;  /* 0x0000000511007c0c */ /* 0x000fda000bf06100 */
[----:B0-----:R-:W-:Y:S05]  /*4780*/  @P0 BRA `(.L_x_100) ;  /* 0x0000000400700947 */ /* 0x001fea0003800000 */
[----:B-1----:R-:W0:Y:S01]  /*4790*/  S2R R10, SR_CTAID.X ;  /* 0x00000000000a7919 */ /* 0x002e220000002500 */
[----:B---34-:R-:W1:Y:S01]  /*47a0*/  LDC.64 R8, c[0x0][0x628] ;  /* 0x00018a00ff087b82 */ /* 0x018e620000000a00 */
[----:B------:R-:W-:Y:S01]  /*47b0*/  ULDC UR4, c[0x0][0x150] ;  /* 0x0000540000047ab9 */ /* 0x000fe20000000800 */
[----:B------:R-:W-:Y:S01]  /*47c0*/  IMAD.MOV.U32 R6, RZ, RZ, R18 ;  /* 0x000000ffff067224 */ /* 0x000fe200078e0012 */
[----:B------:R-:W2:Y:S01]  /*47d0*/  S2R R20, SR_CTAID.Y ;  /* 0x0000000000147919 */ /* 0x000ea20000002600 */
[----:B------:R-:W-:-:S04]  /*47e0*/  IMAD.MOV.U32 R7, RZ, RZ, R17 ;  /* 0x000000ffff077224 */ /* 0x000fc800078e0011 */
[----:B------:R-:W3:Y:S08]  /*47f0*/  LDC R15, c[0x0][0x144] ;  /* 0x00005100ff0f7b82 */ /* 0x000ef00000000800 */
[----:B------:R-:W4:Y:S08]  /*4800*/  LDC R0, c[0x0][0x630] ;  /* 0x00018c00ff007b82 */ /* 0x000f300000000800 */
[----:B------:R-:W2:Y:S01]  /*4810*/  LDC.64 R12, c[0x0][0x620] ;  /* 0x00018800ff0c7b82 */ /* 0x000ea20000000a00 */
[----:B-1----:R-:W-:-:S04]  /*4820*/  ISETP.NE.U32.AND P0, PT, R8, RZ, PT ;  /* 0x000000ff0800720c */ /* 0x002fc80003f05070 */
[----:B------:R-:W-:Y:S02]  /*4830*/  ISETP.NE.AND.EX P0, PT, R9, RZ, PT, P0 ;  /* 0x000000ff0900720c */ /* 0x000fe40003f05300 */
[----:B0-----:R-:W-:-:S05]  /*4840*/  I2FP.F32.U32 R2, R10 ;  /* 0x0000000a00027245 */ /* 0x001fca0000201000 */
[----:B------:R-:W-:-:S04]  /*4850*/  FMUL R2, R2, UR4 ;  /* 0x0000000402027c20 */ /* 0x000fc80008400000 */
[----:B------:R0:W1:Y:S02]  /*4860*/  F2I.U32.TRUNC.NTZ R14, R2 ;  /* 0x00000002000e7305 */ /* 0x000064000020f000 */
[----:B---34-:R-:W-:Y:S05]  /*4870*/  @!P0 BRA `(.L_x_101) ;  /* 0x0000000000288947 */ /* 0x018fea0003800000 */
[----:B------:R-:W3:Y:S02]  /*4880*/  LDC R3, c[0x0][0x634] ;  /* 0x00018d00ff037b82 */ /* 0x000ee40000000800 */
[----:B---3--:R-:W-:-:S05]  /*4890*/  IADD3 R7, P0, R18, R3, RZ ;  /* 0x0000000312077210 */ /* 0x008fca0007f1e0ff */
[----:B------:R-:W-:-:S04]  /*48a0*/  IMAD.X R11, RZ, RZ, R17, P0 ;  /* 0x000000ffff0b7224 */ /* 0x000fc800000e0611 */
[----:B0-----:R-:W-:-:S04]  /*48b0*/  IMAD.WIDE.U32 R2, R11, R8, RZ ;  /* 0x000000080b027225 */ /* 0x001fc800078e00ff */
[----:B------:R-:W-:-:S04]  /*48c0*/  IMAD.WIDE.U32 R4, P0, R7, R9, R2 ;  /* 0x0000000907047225 */ /* 0x000fc80007800002 */
[----:B------:R-:W-:-:S04]  /*48d0*/  IMAD.WIDE.U32 R2, R7, R8, RZ ;  /* 0x0000000807027225 */ /* 0x000fc800078e00ff */
[----:B------:R-:W-:Y:S01]  /*48e0*/  IMAD.X R7, RZ, RZ, RZ, P0 ;  /* 0x000000ffff077224 */ /* 0x000fe200000e06ff */
[----:B------:R-:W-:Y:S01]  /*48f0*/  IADD3 RZ, P0, R3, R4, RZ ;  /* 0x0000000403ff7210 */ /* 0x000fe20007f1e0ff */
[----:B------:R-:W-:-:S04]  /*4900*/  IMAD.MOV.U32 R6, RZ, RZ, R5 ;  /* 0x000000ffff067224 */ /* 0x000fc800078e0005 */
[----:B------:R-:W-:-:S08]  /*4910*/  IMAD.WIDE.U32.X R6, R11, R9, R6, P0 ;  /* 0x000000090b067225 */ /* 0x000fd000000e0406 */
.L_x_101:
[----:B------:R-:W3:Y:S01]  /*4920*/  LDC.64 R26, c[0x0][0x640] ;  /* 0x00019000ff1a7b82 */ /* 0x000ee20000000a00 */
[-C--:B------:R-:W-:Y:S01]  /*4930*/  SHF.R.U64 R11, R6, R0.reuse, R7 ;  /* 0x00000000060b7219 */ /* 0x080fe20000001207 */
[----:B------:R-:W-:Y:S01]  /*4940*/  IMAD.MOV.U32 R19, RZ, RZ, R17 ;  /* 0x000000ffff137224 */ /* 0x000fe200078e0011 */
[----:B------:R-:W-:Y:S01]  /*4950*/  SHF.R.U32.HI R0, RZ, R0, R7 ;  /* 0x00000000ff007219 */ /* 0x000fe20000011607 */
[----:B-1----:R-:W-:Y:S01]  /*4960*/  IMAD.MOV R14, RZ, RZ, -R14 ;  /* 0x000000ffff0e7224 */ /* 0x002fe200078e0a0e */
[----:B------:R-:W-:Y:S01]  /*4970*/  IADD3 R5, P0, RZ, -R11, RZ ;  /* 0x8000000bff057210 */ /* 0x000fe20007f1e0ff */
[----:B------:R-:W-:Y:S01]  /*4980*/  ULDC UR4, c[0x0][0x154] ;  /* 0x0000550000047ab9 */ /* 0x000fe20000000800 */
[----:B------:R-:W-:Y:S01]  /*4990*/  IMAD.MOV.U32 R7, RZ, RZ, 0x1 ;  /* 0x00000001ff077424 */ /* 0x000fe200078e00ff */
[----:B------:R-:W1:Y:S01]  /*49a0*/  LDC R4, c[0x0][0x618] ;  /* 0x00018600ff047b82 */ /* 0x000e620000000800 */
[----:B------:R-:W-:Y:S02]  /*49b0*/  IMAD R22, R15, R14, R10 ;  /* 0x0000000e0f167224 */ /* 0x000fe400078e020a */
[----:B------:R-:W-:-:S04]  /*49c0*/  IMAD.X R3, RZ, RZ, ~R0, P0 ;  /* 0x000000ffff037224 */ /* 0x000fc800000e0e00 */
[-C--:B--2---:R-:W-:Y:S01]  /*49d0*/  IMAD R0, R3, R12.reuse, RZ ;  /* 0x0000000c03007224 */ /* 0x084fe200078e02ff */
[----:B------:R-:W2:Y:S01]  /*49e0*/  LDC R6, c[0x0][0x608] ;  /* 0x00018200ff067b82 */ /* 0x000ea20000000800 */
[----:B0-----:R-:W-:-:S04]  /*49f0*/  IMAD.WIDE.U32 R2, R5, R12, R18 ;  /* 0x0000000c05027225 */ /* 0x001fc800078e0012 */
[----:B------:R-:W-:Y:S01]  /*4a00*/  IMAD R5, R5, R13, R0 ;  /* 0x0000000d05057224 */ /* 0x000fe200078e0200 */
[----:B------:R-:W-:Y:S02]  /*4a10*/  I2FP.F32.U32 R0, R20 ;  /* 0x0000001400007245 */ /* 0x000fe40000201000 */
[----:B------:R-:W0:Y:S01]  /*4a20*/  LDC R24, c[0x0][0x658] ;  /* 0x00019600ff187b82 */ /* 0x000e220000000800 */
[----:B------:R-:W-:Y:S01]  /*4a30*/  IMAD.IADD R3, R3, 0x1, R5 ;  /* 0x0000000103037824 */ /* 0x000fe200078e0205 */
[----:B---3--:R-:W-:Y:S01]  /*4a40*/  ISETP.NE.U32.AND P0, PT, R26, RZ, PT ;  /* 0x000000ff1a00720c */ /* 0x008fe20003f05070 */
[----:B------:R-:W-:Y:S01]  /*4a50*/  FMUL R0, R0, UR4 ;  /* 0x0000000400007c20 */ /* 0x000fe20008400000 */
[----:B------:R-:W-:Y:S02]  /*4a60*/  IMAD.MOV.U32 R5, RZ, RZ, -0x1 ;  /* 0xffffffffff057424 */ /* 0x000fe400078e00ff */
[----:B------:R-:W-:Y:S01]  /*4a70*/  ISETP.NE.AND.EX P0, PT, R27, RZ, PT, P0 ;  /* 0x000000ff1b00720c */ /* 0x000fe20003f05300 */
[----:B------:R3:W4:Y:S01]  /*4a80*/  F2I.U32.TRUNC.NTZ R12, R0 ;  /* 0x00000000000c7305 */ /* 0x000722000020f000 */
[----:B------:R-:W3:Y:S01]  /*4a90*/  LDC R15, c[0x0][0x148] ;  /* 0x00005200ff0f7b82 */ /* 0x000ee20000000800 */
[----:B-1----:R-:W-:-:S02]  /*4aa0*/  SHF.R.U64 R10, R2, R4, R3 ;  /* 0x00000004020a7219 */ /* 0x002fc40000001203 */
[----:B------:R-:W-:-:S05]  /*4ab0*/  SHF.R.U32.HI R3, RZ, R4, R3 ;  /* 0x00000004ff037219 */ /* 0x000fca0000011603 */
[----:B------:R-:W1:Y:S01]  /*4ac0*/  LDC R14, c[0x0][0x600] ;  /* 0x00018000ff0e7b82 */ /* 0x000e620000000800 */
[-CC-:B--2---:R-:W-:Y:S02]  /*4ad0*/  SHF.R.U64 R8, R10, R6.reuse, R3.reuse ;  /* 0x000000060a087219 */ /* 0x184fe40000001203 */
[----:B------:R-:W-:-:S05]  /*4ae0*/  SHF.R.U32.HI R3, RZ, R6, R3 ;  /* 0x00000006ff037219 */ /* 0x000fca0000011603 */
[----:B------:R-:W2:Y:S01]  /*4af0*/  LDC R21, c[0x0][0x648] ;  /* 0x00019200ff157b82 */ /* 0x000ea20000000800 */
[-CC-:B0-----:R-:W-:Y:S02]  /*4b00*/  SHF.R.U64 R13, R8, R24.reuse, R3.reuse ;  /* 0x00000018080d7219 */ /* 0x181fe40000001203 */
[-C--:B------:R-:W-:Y:S02]  /*4b10*/  SHF.L.U32 R5, R5, R24.reuse, RZ ;  /* 0x0000001805057219 */ /* 0x080fe400000006ff */
[-C--:B------:R-:W-:Y:S01]  /*4b20*/  SHF.R.U32.HI R3, RZ, R24.reuse, R3 ;  /* 0x00000018ff037219 */ /* 0x080fe20000011603 */
[----:B------:R-:W-:Y:S01]  /*4b30*/  IMAD.MOV.U32 R2, RZ, RZ, R13 ;  /* 0x000000ffff027224 */ /* 0x000fe200078e000d */
[----:B------:R-:W-:Y:S01]  /*4b40*/  SHF.L.U32 R24, R7, R24, RZ ;  /* 0x0000001807187219 */ /* 0x000fe200000006ff */
[----:B------:R-:W0:Y:S01]  /*4b50*/  LDC R25, c[0x0][0x638] ;  /* 0x00018e00ff197b82 */ /* 0x000e220000000800 */
[----:B------:R-:W-:-:S07]  /*4b60*/  LOP3.LUT R19, RZ, R5, RZ, 0x33, !PT ;  /* 0x00000005ff137212 */ /* 0x000fce00078e33ff */
[----:B------:R-:W0:Y:S01]  /*4b70*/  LDC R28, c[0x0][0x610] ;  /* 0x00018400ff1c7b82 */ /* 0x000e220000000800 */
[----:B----4-:R-:W-:Y:S05]  /*4b80*/  @!P0 BRA `(.L_x_102) ;  /* 0x0000000000288947 */ /* 0x010fea0003800000 */
[----:B---3--:R-:W3:Y:S02]  /*4b90*/  LDC R0, c[0x0][0x64c] ;  /* 0x00019300ff007b82 */ /* 0x008ee40000000800 */
[----:B---3--:R-:W-:-:S05]  /*4ba0*/  IADD3 R7, P0, R13, R0, RZ ;  /* 0x000000000d077210 */ /* 0x008fca0007f1e0ff */
        /* <DEDUP_REMOVED lines=8> */
.L_x_102:
[----:B------:R-:W4:Y:S01]  /*4c30*/  LDC R4, c[0x0][0x65c] ;  /* 0x00019700ff047b82 */ /* 0x000f220000000800 */
[----:B--23--:R-:W-:Y:S01]  /*4c40*/  SHF.R.U64 R0, R2, R21, R3 ;  /* 0x0000001502007219 */ /* 0x00cfe20000001203 */
[----:B-1----:R-:W-:Y:S01]  /*4c50*/  VIADD R3, R14, 0xffffffff ;  /* 0xffffffff0e037836 */ /* 0x002fe20000000000 */
[----:B------:R-:W-:Y:S01]  /*4c60*/  LOP3.LUT R19, R8, R19, RZ, 0xc0, !PT ;  /* 0x0000001308137212 */ /* 0x000fe200078ec0ff */
[----:B------:R-:W-:Y:S02]  /*4c70*/  IMAD.MOV R12, RZ, RZ, -R12 ;  /* 0x000000ffff0c7224 */ /* 0x000fe400078e0a0c */
[----:B------:R-:W-:Y:S01]  /*4c80*/  IMAD.MOV R2, RZ, RZ, -R0 ;  /* 0x000000ffff027224 */ /* 0x000fe200078e0a00 */
[----:B------:R-:W-:Y:S01]  /*4c90*/  LOP3.LUT R3, R10, R3, RZ, 0xc0, !PT ;  /* 0x000000030a037212 */ /* 0x000fe200078ec0ff */
[----:B------:R-:W-:Y:S02]  /*4ca0*/  IMAD R19, R24, R0, R19 ;  /* 0x0000000018137224 */ /* 0x000fe400078e0213 */
[----:B0-----:R-:W-:-:S04]  /*4cb0*/  IMAD R0, R2, R25, R13 ;  /* 0x0000001902007224 */ /* 0x001fc800078e020d */
[----:B------:R-:W-:Y:S01]  /*4cc0*/  IMAD R2, R0, R14, R3 ;  /* 0x0000000e00027224 */ /* 0x000fe200078e0203 */
[----:B----4-:R-:W-:Y:S01]  /*4cd0*/  ISETP.NE.AND P0, PT, R4, 0x1, PT ;  /* 0x000000010400780c */ /* 0x010fe20003f05270 */
[----:B------:R-:W-:-:S05]  /*4ce0*/  IMAD.MOV.U32 R4, RZ, RZ, 0x1 ;  /* 0x00000001ff047424 */ /* 0x000fca00078e00ff */
[----:B------:R-:W-:-:S07]  /*4cf0*/  PRMT R0, R4, 0x7610, R0 ;  /* 0x0000761004007816 */ /* 0x000fce0000000000 */
[----:B------:R-:W-:-:S04]  /*4d00*/  @P0 IMAD R22, R15, R12, R20 ;  /* 0x0000000c0f160224 */ /* 0x000fc800078e0214 */
[----:B------:R-:W-:-:S05]  /*4d10*/  IMAD R19, R19, R28, R22 ;  /* 0x0000001c13137224 */ /* 0x000fca00078e0216 */
[----:B------:R-:W-:Y:S02]  /*4d20*/  SEL R22, R2, R19, !P0 ;  /* 0x0000001302167207 */ /* 0x000fe40004000000 */
[----:B------:R-:W-:Y:S01]  /*4d30*/  SEL R19, R19, R2, !P0 ;  /* 0x0000000213137207 */ /* 0x000fe20004000000 */
[----:B------:R-:W-:-:S07]  /*4d40*/  IMAD.MOV.U32 R2, RZ, RZ, R11 ;  /* 0x000000ffff027224 */ /* 0x000fce00078e000b */
.L_x_100:
[----:B------:R-:W-:Y:S02]  /*4d50*/  LOP3.LUT P0, RZ, R0, 0xff, RZ, 0xc0, !PT ;  /* 0x000000ff00ff7812 */ /* 0x000fe4000780c0ff */
[----:B------:R-:W-:-:S11]  /*4d60*/  LOP3.LUT R73, R73, 0x1, RZ, 0x3c, !PT ;  /* 0x0000000149497812 */ /* 0x000fd600078e3cff */
[----:B------:R-:W-:Y:S05]  /*4d70*/  @P0 BRA `(.L_x_103) ;  /* 0xffffffcc00300947 */ /* 0x000fea000383ffff */
[----:B------:R-:W-:Y:S05]  /*4d80*/  EXIT ;  /* 0x000000000000794d */ /* 0x000fea0003800000 */
.L_x_18:
[----:B------:R-:W-:-:S08]  /*4d90*/  ISETP.NE.AND P0, PT, R5, RZ, PT ;  /* 0x000000ff0500720c */ /* 0x000fd00003f05270 */
[----:B0-----:R-:W0:-:S00]  /*4da0*/  USETMAXREG.DEALLOC.CTAPOOL 0x28 ;  /* 0x00000028000079c8 */ /* 0x001e0000080e0500 */
[----:B------:R-:W-:Y:S05]  /*4db0*/  @P0 EXIT ;  /* 0x000000000000094d */ /* 0x000fea0003800000 */
[----:B0-----:R-:W-:Y:S01]  /*4dc0*/  LOP3.LUT P0, RZ, R8, 0xff, RZ, 0xc0, !PT ;  /* 0x000000ff08ff7812 */ /* 0x001fe2000780c0ff */
[----:B------:R-:W-:Y:S02]  /*4dd0*/  IMAD.MOV.U32 R0, RZ, RZ, 0x1 ;  /* 0x00000001ff007424 */ /* 0x000fe400078e00ff */
[----:B------:R-:W-:-:S10]  /*4de0*/  IMAD.MOV.U32 R6, RZ, RZ, RZ ;  /* 0x000000ffff067224 */ /* 0x000fd400078e00ff */
[----:B------:R-:W-:Y:S05]  /*4df0*/  @!P0 BRA `(.L_x_104) ;  /* 0x0000000c003c8947 */ /* 0x000fea0003800000 */
[----:B------:R-:W0:Y:S01]  /*4e00*/  S2R R8, SR_CgaCtaId ;  /* 0x0000000000087919 */ /* 0x000e220000008800 */
[----:B------:R-:W-:Y:S01]  /*4e10*/  LOP3.LUT P0, RZ, R4, 0x1f, RZ, 0xc0, !PT ;  /* 0x0000001f04ff7812 */ /* 0x000fe2000780c0ff */
[----:B------:R-:W-:Y:S01]  /*4e20*/  ULDC UR5, c[0x0][0x658] ;  /* 0x0001960000057ab9 */ /* 0x000fe20000000800 */
[----:B------:R-:W-:Y:S01]  /*4e30*/  UMOV UR6, 0xffffffff ;  /* 0xffffffff00067882 */ /* 0x000fe20000000000 */
[----:B------:R-:W-:Y:S01]  /*4e40*/  BSSY B0, `(.L_x_104) ;  /* 0x00000ca000007945 */ /* 0x000fe20003800000 */
[----:B------:R-:W-:Y:S01]  /*4e50*/  USHF.L.U32 UR6, UR6, UR5, URZ ;  /* 0x0000000506067299 */ /* 0x000fe2000800063f */
[C---:B------:R-:W-:Y:S01]  /*4e60*/  ISETP.NE.AND P2, PT, R3.reuse, RZ, PT ;  /* 0x000000ff0300720c */ /* 0x040fe20003f45270 */
[----:B------:R-:W-:Y:S01]  /*4e70*/  IMAD.MOV.U32 R9, RZ, RZ, 0x1 ;  /* 0x00000001ff097424 */ /* 0x000fe200078e00ff */
[----:B------:R-:W-:Y:S01]  /*4e80*/  ISETP.NE.OR P0, PT, R3, RZ, !P0 ;  /* 0x000000ff0300720c */ /* 0x000fe20004705670 */
[----:B------:R-:W-:Y:S01]  /*4e90*/  IMAD.MOV.U32 R0, RZ, RZ, 0x1 ;  /* 0x00000001ff007424 */ /* 0x000fe200078e00ff */
[----:B------:R-:W-:Y:S01]  /*4ea0*/  LOP3.LUT R7, R16, 0x2, RZ, 0xfc, !PT ;  /* 0x0000000210077812 */ /* 0x000fe200078efcff */
[----:B------:R-:W-:Y:S01]  /*4eb0*/  IMAD.MOV.U32 R6, RZ, RZ, RZ ;  /* 0x000000ffff067224 */ /* 0x000fe200078e00ff */
[----:B------:R-:W-:Y:S01]  /*4ec0*/  ULDC UR4, c[0x0][0x600] ;  /* 0x0001800000047ab9 */ /* 0x000fe20000000800 */
[----:B------:R-:W-:Y:S01]  /*4ed0*/  UMOV UR7, 0x1 ;  /* 0x0000000100077882 */ /* 0x000fe20000000000 */
[----:B------:R-:W-:-:S02]  /*4ee0*/  UIADD3 UR19, UR40, 0x1, URZ ;  /* 0x0000000128137890 */ /* 0x000fc4000fffe03f */
[----:B------:R-:W-:Y:S02]  /*4ef0*/  UIADD3 UR15, UR4, -0x1, URZ ;  /* 0xffffffff040f7890 */ /* 0x000fe4000fffe03f */
[----:B------:R-:W-:Y:S02]  /*4f00*/  USHF.L.U32 UR17, UR7, UR5, URZ ;  /* 0x0000000507117299 */ /* 0x000fe4000800063f */
[----:B------:R-:W-:Y:S01]  /*4f10*/  ULOP3.LUT UR16, URZ, UR6, URZ, 0x33, !UPT ;  /* 0x000000063f107292 */ /* 0x000fe2000f8e333f */
[----:B------:R-:W-:Y:S01]  /*4f20*/  ULDC.64 UR20, c[0x0][0x198] ;  /* 0x0000660000147ab9 */ /* 0x000fe20000000a00 */
[C---:B0-----:R-:W-:Y:S02]  /*4f30*/  IMAD.SHL.U32 R10, R8.reuse, 0x20, RZ ;  /* 0x00000020080a7824 */ /* 0x041fe400078e00ff */
[----:B------:R-:W-:-:S03]  /*4f40*/  IMAD.SHL.U32 R8, R8, 0x400, RZ ;  /* 0x0000040008087824 */ /* 0x000fc600078e00ff */
[----:B------:R-:W-:Y:S02]  /*4f50*/  LOP3.LUT R10, R10, 0x20, RZ, 0xc0, !PT ;  /* 0x000000200a0a7812 */ /* 0x000fe400078ec0ff */
[----:B------:R-:W-:-:S07]  /*4f60*/  LOP3.LUT R8, R8, 0x400, RZ, 0xc0, !PT ;  /* 0x0000040008087812 */ /* 0x000fce00078ec0ff */
.L_x_116:
[----:B------:R-:W-:-:S03]  /*4f70*/  UMOV UR4, 0xffffffff ;  /* 0xffffffff00047882 */ /* 0x000fc60000000000 */
[----:B------:R-:W-:Y:S05]  /*4f80*/  BRA.DIV UR4, `(.L_x_105) ;  /* 0x0000001e044c7947 */ /* 0x000fea000b800000 */
[----:B------:R-:W-:-:S13]  /*4f90*/  ELECT P6, URZ, PT ;  /* 0x00000000003f782f */ /* 0x000fda00038c0000 */
.L_x_153:
[----:B------:R-:W0:Y:S01]  /*4fa0*/  LDC R3, c[0x0][0x28c] ;  /* 0x0000a300ff037b82 */ /* 0x000e220000000800 */
[----:B------:R-:W-:Y:S01]  /*4fb0*/  BSSY B1, `(.L_x_106) ;  /* 0x0000039000017945 */ /* 0x000fe20003800000 */
[----:B0-----:R-:W-:-:S13]  /*4fc0*/  ISETP.LT.OR P6, PT, R3, 0x1, !P6 ;  /* 0x000000010300780c */ /* 0x001fda00077c1670 */
[----:B------:R-:W-:Y:S05]  /*4fd0*/  @P6 BRA `(.L_x_107) ;  /* 0x0000000000d86947 */ /* 0x000fea0003800000 */
[----:B------:R-:W-:Y:S02]  /*4fe0*/  IMAD R22, R22, 0x40, R10 ;  /* 0x0000004016167824 */ /* 0x000fe400078e020a */
[----:B------:R-:W-:Y:S02]  /*4ff0*/  IMAD.SHL.U32 R19, R19, 0x40, RZ ;  /* 0x0000004013137824 */ /* 0x000fe400078e00ff */
[----:B------:R-:W-:Y:S02]  /*5000*/  IMAD.MOV.U32 R14, RZ, RZ, RZ ;  /* 0x000000ffff0e7224 */ /* 0x000fe400078e00ff */
[----:B------:R-:W-:Y:S02]  /*5010*/  IMAD.U32 R15, RZ, RZ, UR19 ;  /* 0x00000013ff0f7e24 */ /* 0x000fe4000f8e00ff */
[----:B------:R-:W-:Y:S02]  /*5020*/  IMAD.MOV.U32 R3, RZ, RZ, R0 ;  /* 0x000000ffff037224 */ /* 0x000fe400078e0000 */
[----:B------:R-:W-:-:S07]  /*5030*/  IMAD.MOV.U32 R5, RZ, RZ, R6 ;  /* 0x000000ffff057224 */ /* 0x000fce00078e0006 */
.L_x_111:
[----:B------:R-:W0:Y:S01]  /*5040*/  S2R R11, SR_CgaCtaId ;  /* 0x00000000000b7919 */ /* 0x000e220000008800 */
[----:B------:R-:W-:-:S04]  /*5050*/  MOV R4, 0x400 ;  /* 0x0000040000047802 */ /* 0x000fc80000000f00 */
[----:B0-----:R-:W-:Y:S02]  /*5060*/  LEA R12, R11, R4, 0x18 ;  /* 0x000000040b0c7211 */ /* 0x001fe400078ec0ff */
[----:B------:R-:W-:Y:S01]  /*5070*/  SHF.L.U32 R4, R3, 0x1f, RZ ;  /* 0x0000001f03047819 */ /* 0x000fe200000006ff */
[----:B------:R-:W0:Y:S02]  /*5080*/  @!P2 LDC R11, c[0x0][0x500] ;  /* 0x00014000ff0bab82 */ /* 0x000e240000000800 */
[----:B------:R-:W-:-:S04]  /*5090*/  IMAD R13, R5, 0x8, R12 ;  /* 0x00000008050d7824 */ /* 0x000fc800078e020c */
[----:B------:R-:W1:Y:S02]  /*50a0*/  SYNCS.PHASECHK.TRANS64.TRYWAIT P1, [R13+URZ+0xe0], R4 ;  /* 0x0000e0040d0075a7 */ /* 0x000e64000802017f */
[----:B-1----:R-:W-:Y:S05]  /*50b0*/  @!P1 BRA `(.L_x_108) ;  /* 0x0000001c00209947 */ /* 0x002fea0003800000 */
.L_x_154:
[----:B-1----:R-:W-:Y:S01]  /*50c0*/  PRMT R4, R7, 0x9910, RZ ;  /* 0x0000991007047816 */ /* 0x002fe200000000ff */
[----:B0-----:R0:W-:Y:S03]  /*50d0*/  @!P2 SYNCS.ARRIVE.TRANS64 RZ, [R13+URZ], R11 ;  /* 0x0000000b0dffa9a7 */ /* 0x0011e6000800003f */
[----:B------:R-:W-:-:S13]  /*50e0*/  ISETP.NE.AND P1, PT, R4, 0x2, PT ;  /* 0x000000020400780c */ /* 0x000fda0003f25270 */
[----:B0-----:R-:W-:Y:S05]  /*50f0*/  @P1 BRA `(.L_x_109) ;  /* 0x0000000000041947 */ /* 0x001fea0003800000 */
[----:B------:R-:W-:Y:S01]  /*5100*/  BPT.TRAP 0x1 ;  /* 0x000000040000795c */ /* 0x000fe20000300000 */
.L_x_109:
[----:B------:R-:W-:Y:S05]  /*5110*/  @P0 BRA `(.L_x_110) ;  /* 0x0000000000040947 */ /* 0x000fea0003800000 */
[----:B------:R-:W-:Y:S01]  /*5120*/  BPT.TRAP 0x1 ;  /* 0x000000040000795c */ /* 0x000fe20000300000 */
.L_x_110:
[----:B------:R-:W-:Y:S01]  /*5130*/  IMAD R4, R5, 0x800, R8 ;  /* 0x0000080005047824 */ /* 0x000fe200078e0208 */
[----:B------:R-:W-:Y:S01]  /*5140*/  R2UR UR9, R13 ;  /* 0x000000000d0972ca */ /* 0x000fe200000e0000 */
[--C-:B------:R-:W-:Y:S01]  /*5150*/  IMAD R11, R5, 0x1000, R12.reuse ;  /* 0x00001000050b7824 */ /* 0x100fe200078e020c */
[----:B------:R-:W-:Y:S01]  /*5160*/  UIADD3 UR4, UP0, UR20, 0xf0, URZ ;  /* 0x000000f014047890 */ /* 0x000fe2000ff1e03f */
[----:B------:R-:W-:Y:S01]  /*5170*/  IMAD R4, R4, 0x2, R12 ;  /* 0x0000000204047824 */ /* 0x000fe200078e020c */
[----:B------:R-:W-:Y:S01]  /*5180*/  R2UR UR11, R19 ;  /* 0x00000000130b72ca */ /* 0x000fe200000e0000 */
[----:B------:R-:W-:Y:S01]  /*5190*/  VIADD R15, R15, 0xffffffff ;  /* 0xffffffff0f0f7836 */ /* 0x000fe20000000000 */
[----:B------:R-:W-:Y:S01]  /*51a0*/  R2UR UR5, R11 ;  /* 0x000000000b0572ca */ /* 0x000fe200000e0000 */
[----:B------:R-:W-:Y:S01]  /*51b0*/  UIADD3 UR22, UP1, UR20, 0x1f0, URZ ;  /* 0x000001f014167890 */ /* 0x000fe2000ff3e03f */
[----:B------:R-:W-:Y:S01]  /*51c0*/  R2UR UR8, R4 ;  /* 0x00000000040872ca */ /* 0x000fe200000e0000 */
[----:B------:R-:W-:Y:S01]  /*51d0*/  VIADD R5, R5, 0x1 ;  /* 0x0000000105057836 */ /* 0x000fe20000000000 */
[----:B------:R-:W-:Y:S01]  /*51e0*/  R2UR UR10, R14 ;  /* 0x000000000e0a72ca */ /* 0x000fe200000e0000 */
[----:B------:R-:W-:Y:S01]  /*51f0*/  UIADD3.X UR23, URZ, UR21, URZ, UP1, !UPT ;  /* 0x000000153f177290 */ /* 0x000fe20008ffe43f */
[----:B------:R-:W-:Y:S01]  /*5200*/  R2UR UR12, R2 ;  /* 0x00000000020c72ca */ /* 0x000fe200000e0000 */
[----:B------:R-:W-:Y:S01]  /*5210*/  UMOV UR6, 0x0 ;  /* 0x0000000000067882 */ /* 0x000fe20000000000 */
[----:B------:R-:W-:Y:S01]  /*5220*/  R2UR UR18, R22 ;  /* 0x00000000161272ca */ /* 0x000fe200000e0000 */
[----:B------:R-:W-:Y:S01]  /*5230*/  UMOV UR7, 0x10000000 ;  /* 0x1000000000077882 */ /* 0x000fe20000000000 */
[----:B------:R-:W-:Y:S01]  /*5240*/  ISETP.GT.AND P3, PT, R15, 0x1, PT ;  /* 0x000000010f00780c */ /* 0x000fe20003f64270 */
[----:B------:R-:W-:Y:S01]  /*5250*/  UMOV UR24, 0x30000 ;  /* 0x0003000000187882 */ /* 0x000fe20000000000 */
[C---:B------:R-:W-:Y:S01]  /*5260*/  ISETP.NE.AND P1, PT, R5.reuse, 0x1c, PT ;  /* 0x0000001c0500780c */ /* 0x040fe20003f25270 */
[----:B------:R-:W-:Y:S01]  /*5270*/  UIADD3 UR13, UR5, 0x300, URZ ;  /* 0x00000300050d7890 */ /* 0x000fe2000fffe03f */
[----:B------:R-:W-:Y:S01]  /*5280*/  VIADD R14, R14, 0x20 ;  /* 0x000000200e0e7836 */ /* 0x000fe20000000000 */
[----:B------:R-:W-:Y:S01]  /*5290*/  UIADD3.X UR5, URZ, UR21, URZ, UP0, !UPT ;  /* 0x000000153f057290 */ /* 0x000fe200087fe43f */
[----:B------:R-:W-:Y:S01]  /*52a0*/  SEL R4, RZ, 0x1, P1 ;  /* 0x00000001ff047807 */ /* 0x000fe20000800000 */
[----:B------:R-:W-:Y:S01]  /*52b0*/  UIADD3 UR14, UR8, 0x1c300, URZ ;  /* 0x0001c300080e7890 */ /* 0x000fe2000fffe03f */
[----:B------:R-:W-:-:S02]  /*52c0*/  SEL R5, R5, RZ, P1 ;  /* 0x000000ff05057207 */ /* 0x000fc40000800000 */
[----:B------:R-:W-:Y:S01]  /*52d0*/  UMOV UR8, UR13 ;  /* 0x0000000d00087c82 */ /* 0x000fe20008000000 */
[----:B------:R-:W-:-:S03]  /*52e0*/  LOP3.LUT R3, R3, R4, RZ, 0x3c, !PT ;  /* 0x0000000403037212 */ /* 0x000fc600078e3cff */
[----:B------:R0:W-:Y:S02]  /*52f0*/  UTMALDG.3D [UR8], [UR4], desc[UR6] ;  /* 0x00000608040075b4 */ /* 0x0001e40008011000 */
[----:B0-----:R-:W-:Y:S01]  /*5300*/  UMOV UR8, UR14 ;  /* 0x0000000e00087c82 */ /* 0x001fe20008000000 */
[----:B------:R-:W-:Y:S02]  /*5310*/  UMOV UR11, UR18 ;  /* 0x00000012000b7c82 */ /* 0x000fe40008000000 */
[----:B------:R0:W-:Y:S02]  /*5320*/  UTMALDG.3D.MULTICAST [UR8], [UR22], UR24, desc[UR6] ;  /* 0x00000608160073b4 */ /* 0x0001e40008011818 */
[----:B0-----:R-:W-:Y:S05]  /*5330*/  @P3 BRA `(.L_x_111) ;  /* 0xfffffffc00403947 */ /* 0x001fea000383ffff */
.L_x_107:
[----:B------:R-:W-:Y:S05]  /*5340*/  BSYNC B1 ;  /* 0x0000000000017941 */ /* 0x000fea0003800000 */
.L_x_106:
[----:B------:R-:W2:Y:S01]  /*5350*/  LDL.64 R12, [R1] ;  /* 0x00000000010c7983 */ /* 0x000ea20000100a00 */
[----:B------:R-:W-:Y:S01]  /*5360*/  LOP3.LUT P4, RZ, R9, 0xff, RZ, 0xc0, !PT ;  /* 0x000000ff09ff7812 */ /* 0x000fe2000788c0ff */
[----:B------:R-:W-:Y:S01]  /*5370*/  VIADD R9, R6, UR40 ;  /* 0x0000002806097c36 */ /* 0x000fe20008000000 */
[----:B------:R-:W-:Y:S01]  /*5380*/  ULDC.64 UR4, c[0x0][0x650] ;  /* 0x0001940000047ab9 */ /* 0x000fe20000000a00 */
[----:B------:R-:W-:Y:S01]  /*5390*/  IMAD.U32 R4, RZ, RZ, UR40 ;  /* 0x00000028ff047e24 */ /* 0x000fe2000f8e00ff */
[----:B------:R-:W-:Y:S01]  /*53a0*/  UISETP.GE.U32.AND UP0, UPT, UR40, 0x1c, UPT ;  /* 0x0000001c2800788c */ /* 0x000fe2000bf06070 */
[----:B------:R-:W-:Y:S01]  /*53b0*/  BSSY B1, `(.L_x_112) ;  /* 0x0000070000017945 */ /* 0x000fe20003800000 */
[----:B------:R-:W-:Y:S01]  /*53c0*/  ISETP.GT.U32.AND P1, PT, R9, 0x1b, PT ;  /* 0x0000001b0900780c */ /* 0x000fe20003f24070 */
[----:B------:R-:W-:Y:S02]  /*53d0*/  IMAD.MOV.U32 R19, RZ, RZ, -0x1 ;  /* 0xffffffffff137424 */ /* 0x000fe400078e00ff */
[----:B------:R-:W-:Y:S01]  /*53e0*/  IMAD.MOV.U32 R22, RZ, RZ, -0x1 ;  /* 0xffffffffff167424 */ /* 0x000fe200078e00ff */
[----:B------:R-:W-:-:S02]  /*53f0*/  ISETP.LT.U32.AND P1, PT, R4, 0x1c, P1 ;  /* 0x0000001c0400780c */ /* 0x000fc40000f21070 */
[----:B------:R-:W-:Y:S01]  /*5400*/  PLOP3.LUT P3, PT, PT, PT, UP0, 0x80, 0x0 ;  /* 0x000000000000781c */ /* 0x000fe20003f6f008 */
[----:B------:R-:W0:Y:S01]  /*5410*/  @P4 S2R R3, SR_CgaCtaId ;  /* 0x0000000000034919 */ /* 0x000e220000008800 */
[----:B------:R-:W-:Y:S02]  /*5420*/  @P4 MOV R2, 0x400 ;  /* 0x0000040000024802 */ /* 0x000fe40000000f00 */
[----:B------:R-:W-:-:S04]  /*5430*/  SEL R5, RZ, 0x1, !P1 ;  /* 0x00000001ff057807 */ /* 0x000fc80004800000 */
[----:B------:R-:W-:Y:S02]  /*5440*/  LOP3.LUT R0, R0, R5, RZ, 0x3c, !PT ;  /* 0x0000000500007212 */ /* 0x000fe400078e3cff */
[----:B0-----:R-:W-:-:S04]  /*5450*/  @P4 LEA R2, R3, R2, 0x18 ;  /* 0x0000000203024211 */ /* 0x001fc800078ec0ff */
[----:B------:R0:W-:Y:S02]  /*5460*/  @P4 SYNCS.ARRIVE.TRANS64.A1T0 RZ, [R2+URZ+0x1f8], RZ ;  /* 0x0001f8ff02ff49a7 */ /* 0x0001e4000810003f */
[----:B0-----:R-:W-:-:S05]  /*5470*/  SHF.R.U32.HI R2, RZ, 0x2, R9 ;  /* 0x00000002ff027819 */ /* 0x001fca0000011609 */
[----:B------:R-:W-:-:S04]  /*5480*/  IMAD.WIDE.U32 R2, R2, 0x24924925, RZ ;  /* 0x2492492502027825 */ /* 0x000fc800078e00ff */
[----:B------:R-:W-:Y:S01]  /*5490*/  IMAD R6, R3, -0x1c, R9 ;  /* 0xffffffe403067824 */ /* 0x000fe200078e0209 */
[--C-:B------:R-:W-:Y:S01]  /*54a0*/  @P3 LOP3.LUT R0, R0, 0x1, R3.reuse, 0x78, !PT ;  /* 0x0000000100003812 */ /* 0x100fe200078e7803 */
[----:B------:R-:W-:Y:S01]  /*54b0*/  IMAD.MOV.U32 R2, RZ, RZ, -0x1 ;  /* 0xffffffffff027424 */ /* 0x000fe200078e00ff */
[----:B------:R-:W-:Y:S02]  /*54c0*/  PRMT R3, RZ, 0x7610, R3 ;  /* 0x00007610ff037816 */ /* 0x000fe40000000003 */
[----:B------:R-:W-:Y:S02]  /*54d0*/  PRMT R9, RZ, 0x7610, R9 ;  /* 0x00007610ff097816 */ /* 0x000fe40000000009 */
[----:B--2---:R-:W-:-:S04]  /*54e0*/  IADD3 R18, P4, R18, R12, RZ ;  /* 0x0000000c12127210 */ /* 0x004fc80007f9e0ff */
[----:B------:R-:W-:Y:S01]  /*54f0*/  ISETP.GE.U32.AND P1, PT, R18, UR4, PT ;  /* 0x0000000412007c0c */ /* 0x000fe2000bf26070 */
[----:B------:R-:W-:-:S05]  /*5500*/  IMAD.X R17, R17, 0x1, R23, P4 ;  /* 0x0000000111117824 */ /* 0x000fca00020e0617 */
[----:B------:R-:W-:-:S13]  /*5510*/  ISETP.GE.U32.AND.EX P1, PT, R17, UR5, PT, P1 ;  /* 0x0000000511007c0c */ /* 0x000fda000bf26110 */
[----:B------:R-:W-:Y:S05]  /*5520*/  @P1 BRA `(.L_x_113) ;  /* 0x0000000400601947 */ /* 0x000fea0003800000 */
[----:B------:R-:W0:Y:S01]  /*5530*/  S2R R12, SR_CTAID.X ;  /* 0x00000000000c7919 */ /* 0x000e220000002500 */
[----:B------:R-:W-:Y:S01]  /*5540*/  ULDC.64 UR4, c[0x0][0x628] ;  /* 0x00018a0000047ab9 */ /* 0x000fe20000000a00 */
[----:B------:R-:W-:Y:S01]  /*5550*/  ULDC UR7, c[0x0][0x630] ;  /* 0x00018c0000077ab9 */ /* 0x000fe20000000800 */
[----:B------:R-:W-:Y:S01]  /*5560*/  ISETP.NE.U32.AND P1, PT, RZ, UR4, PT ;  /* 0x00000004ff007c0c */ /* 0x000fe2000bf25070 */
[----:B------:R-:W1:Y:S01]  /*5570*/  S2R R13, SR_CTAID.Y ;  /* 0x00000000000d7919 */ /* 0x000e620000002600 */
[----:B------:R-:W-:Y:S01]  /*5580*/  ULDC UR8, c[0x0][0x150] ;  /* 0x0000540000087ab9 */ /* 0x000fe20000000800 */
[----:B------:R-:W-:Y:S01]  /*5590*/  IMAD.MOV.U32 R2, RZ, RZ, R18 ;  /* 0x000000ffff027224 */ /* 0x000fe200078e0012 */
[----:B------:R-:W-:Y:S01]  /*55a0*/  ISETP.NE.AND.EX P1, PT, RZ, UR5, PT, P1 ;  /* 0x00000005ff007c0c */ /* 0x000fe2000bf25310 */
[----:B------:R-:W-:Y:S01]  /*55b0*/  IMAD.MOV.U32 R3, RZ, RZ, R17 ;  /* 0x000000ffff037224 */ /* 0x000fe200078e0011 */
[----:B0-----:R-:W-:-:S11]  /*55c0*/  I2FP.F32.U32 R14, R12 ;  /* 0x0000000c000e7245 */ /* 0x001fd60000201000 */
[----:B------:R-:W-:Y:S05]  /*55d0*/  @!P1 BRA `(.L_x_114) ;  /* 0x0000000000289947 */ /* 0x000fea0003800000 */
[----:B------:R-:W-:Y:S02]  /*55e0*/  ULDC UR6, c[0x0][0x634] ;  /* 0x00018d0000067ab9 */ /* 0x000fe40000000800 */
[----:B------:R-:W-:-:S05]  /*55f0*/  IADD3 R3, P1, R18, UR6, RZ ;  /* 0x0000000612037c10 */ /* 0x000fca000ff3e0ff */
[----:B------:R-:W-:-:S04]  /*5600*/  IMAD.X R11, RZ, RZ, R17, P1 ;  /* 0x000000ffff0b7224 */ /* 0x000fc800008e0611 */
[----:B------:R-:W-:-:S04]  /*5610*/  IMAD.WIDE.U32 R4, R11, UR4, RZ ;  /* 0x000000040b047c25 */ /* 0x000fc8000f8e00ff */
[----:B------:R-:W-:-:S04]  /*5620*/  IMAD.WIDE.U32 R4, P1, R3, UR5, R4 ;  /* 0x0000000503047c25 */ /* 0x000fc8000f820004 */
[----:B------:R-:W-:-:S04]  /*5630*/  IMAD.WIDE.U32 R2, R3, UR4, RZ ;  /* 0x0000000403027c25 */ /* 0x000fc8000f8e00ff */
[----:B------:R-:W-:Y:S01]  /*5640*/  IMAD.MOV.U32 R2, RZ, RZ, R5 ;  /* 0x000000ffff027224 */ /* 0x000fe200078e0005 */
[----:B------:R-:W-:Y:S01]  /*5650*/  IADD3 RZ, P3, R3, R4, RZ ;  /* 0x0000000403ff7210 */ /* 0x000fe20007f7e0ff */
[----:B------:R-:W-:-:S04]  /*5660*/  IMAD.X R3, RZ, RZ, RZ, P1 ;  /* 0x000000ffff037224 */ /* 0x000fc800008e06ff */
[----:B------:R-:W-:-:S08]  /*5670*/  IMAD.WIDE.U32.X R2, R11, UR5, R2, P3 ;  /* 0x000000050b027c25 */ /* 0x000fd000098e0402 */
.L_x_114:
[----:B------:R-:W0:Y:S01]  /*5680*/  LDC R21, c[0x0][0x65c] ;  /* 0x00019700ff157b82 */ /* 0x000e220000000800 */
[--C-:B------:R-:W-:Y:S01]  /*5690*/  SHF.R.U64 R11, R2, UR7, R3.reuse ;  /* 0x00000007020b7c19 */ /* 0x100fe20008001203 */
[----:B------:R-:W-:Y:S01]  /*56a0*/  FMUL R14, R14, UR8 ;  /* 0x000000080e0e7c20 */ /* 0x000fe20008400000 */
[----:B------:R-:W-:Y:S01]  /*56b0*/  SHF.R.U32.HI R2, RZ, UR7, R3 ;  /* 0x00000007ff027c19 */ /* 0x000fe20008011603 */
[----:B------:R-:W-:Y:S01]  /*56c0*/  ULDC UR6, c[0x0][0x154] ;  /* 0x0000550000067ab9 */ /* 0x000fe20000000800 */
[----:B------:R-:W-:Y:S01]  /*56d0*/  IADD3 R15, P1, RZ, -R11, RZ ;  /* 0x8000000bff0f7210 */ /* 0x000fe20007f3e0ff */
[----:B------:R-:W-:Y:S01]  /*56e0*/  ULDC.64 UR4, c[0x0][0x620] ;  /* 0x0001880000047ab9 */ /* 0x000fe20000000a00 */
[----:B-1----:R-:W-:Y:S01]  /*56f0*/  I2FP.F32.U32 R3, R13 ;  /* 0x0000000d00037245 */ /* 0x002fe20000201000 */
[----:B------:R-:W1:Y:S01]  /*5700*/  LDC R19, c[0x0][0x144] ;  /* 0x00005100ff137b82 */ /* 0x000e620000000800 */
[----:B------:R-:W2:Y:S01]  /*5710*/  F2I.U32.TRUNC.NTZ R14, R14 ;  /* 0x0000000e000e7305 */ /* 0x000ea2000020f000 */
[----:B------:R-:W-:-:S02]  /*5720*/  IMAD.X R2, RZ, RZ, ~R2, P1 ;  /* 0x000000ffff027224 */ /* 0x000fc400008e0e02 */
[----:B------:R-:W-:Y:S01]  /*5730*/  FMUL R4, R3, UR6 ;  /* 0x0000000603047c20 */ /* 0x000fe20008400000 */
[----:B------:R-:W-:Y:S01]  /*5740*/  IMAD.MOV.U32 R3, RZ, RZ, R17 ;  /* 0x000000ffff037224 */ /* 0x000fe200078e0011 */
[----:B------:R-:W-:Y:S01]  /*5750*/  ULDC.64 UR6, c[0x0][0x640] ;  /* 0x0001900000067ab9 */ /* 0x000fe20000000a00 */
[----:B------:R-:W-:Y:S01]  /*5760*/  IMAD R2, R2, UR4, RZ ;  /* 0x0000000402027c24 */ /* 0x000fe2000f8e02ff */
[----:B------:R-:W3:Y:S01]  /*5770*/  LDC R20, c[0x0][0x148] ;  /* 0x00005200ff147b82 */ /* 0x000ee20000000800 */
[----:B------:R-:W-:Y:S01]  /*5780*/  ISETP.NE.U32.AND P1, PT, RZ, UR6, PT ;  /* 0x00000006ff007c0c */ /* 0x000fe2000bf25070 */
[----:B------:R-:W4:Y:S01]  /*5790*/  F2I.U32.TRUNC.NTZ R4, R4 ;  /* 0x0000000400047305 */ /* 0x000f22000020f000 */
[----:B------:R-:W-:Y:S02]  /*57a0*/  IMAD R5, R15, UR5, R2 ;  /* 0x000000050f057c24 */ /* 0x000fe4000f8e0202 */
[----:B------:R-:W-:Y:S01]  /*57b0*/  IMAD.MOV.U32 R2, RZ, RZ, R18 ;  /* 0x000000ffff027224 */ /* 0x000fe200078e0012 */
[----:B------:R-:W-:-:S02]  /*57c0*/  ISETP.NE.AND.EX P1, PT, RZ, UR7, PT, P1 ;  /* 0x00000007ff007c0c */ /* 0x000fc4000bf25310 */
[----:B0-----:R-:W-:Y:S01]  /*57d0*/  ISETP.NE.AND P4, PT, R21, 0x1, PT ;  /* 0x000000011500780c */ /* 0x001fe20003f85270 */
[----:B------:R-:W-:Y:S01]  /*57e0*/  IMAD.WIDE.U32 R2, R15, UR4, R2 ;  /* 0x000000040f027c25 */ /* 0x000fe2000f8e0002 */
[----:B------:R-:W-:-:S03]  /*57f0*/  ULDC UR4, c[0x0][0x618] ;  /* 0x0001860000047ab9 */ /* 0x000fc60000000800 */
[----:B--2---:R-:W-:Y:S02]  /*5800*/  IMAD.MOV R14, RZ, RZ, -R14 ;  /* 0x000000ffff0e7224 */ /* 0x004fe400078e0a0e */
[----:B------:R-:W-:Y:S02]  /*5810*/  IMAD.IADD R3, R3, 0x1, R5 ;  /* 0x0000000103037824 */ /* 0x000fe400078e0205 */
[----:B-1----:R-:W-:-:S03]  /*5820*/  IMAD R12, R19, R14, R12 ;  /* 0x0000000e130c7224 */ /* 0x002fc600078e020c */
[--C-:B------:R-:W-:Y:S01]  /*5830*/  SHF.R.U64 R14, R2, UR4, R3.reuse ;  /* 0x00000004020e7c19 */ /* 0x100fe20008001203 */
[----:B----4-:R-:W-:Y:S01]  /*5840*/  IMAD.MOV R2, RZ, RZ, -R4 ;  /* 0x000000ffff027224 */ /* 0x010fe200078e0a04 */
[----:B------:R-:W-:Y:S01]  /*5850*/  SHF.R.U32.HI R3, RZ, UR4, R3 ;  /* 0x00000004ff037c19 */ /* 0x000fe20008011603 */
[----:B------:R-:W-:Y:S02]  /*5860*/  ULDC UR4, c[0x0][0x608] ;  /* 0x0001820000047ab9 */ /* 0x000fe40000000800 */
[----:B---3--:R-:W-:Y:S01]  /*5870*/  @P4 IMAD R12, R20, R2, R13 ;  /* 0x00000002140c4224 */ /* 0x008fe200078e020d */
[--C-:B------:R-:W-:Y:S02]  /*5880*/  SHF.R.U64 R19, R14, UR4, R3.reuse ;  /* 0x000000040e137c19 */ /* 0x100fe40008001203 */
[----:B------:R-:W-:Y:S01]  /*5890*/  SHF.R.U32.HI R2, RZ, UR4, R3 ;  /* 0x00000004ff027c19 */ /* 0x000fe20008011603 */
[----:B------:R-:W-:-:S03]  /*58a0*/  ULDC UR4, c[0x0][0x658] ;  /* 0x0001960000047ab9 */ /* 0x000fc60000000800 */
[--C-:B------:R-:W-:Y:S02]  /*58b0*/  SHF.R.U64 R13, R19, UR4, R2.reuse ;  /* 0x00000004130d7c19 */ /* 0x100fe40008001202 */
[----:B------:R-:W-:-:S03]  /*58c0*/  SHF.R.U32.HI R2, RZ, UR4, R2 ;  /* 0x00000004ff027c19 */ /* 0x000fc60008011602 */
[----:B------:R-:W-:Y:S02]  /*58d0*/  IMAD.MOV.U32 R4, RZ, RZ, R13 ;  /* 0x000000ffff047224 */ /* 0x000fe400078e000d */
[----:B------:R-:W-:Y:S01]  /*58e0*/  IMAD.MOV.U32 R3, RZ, RZ, R2 ;  /* 0x000000ffff037224 */ /* 0x000fe200078e0002 */
[----:B------:R-:W-:Y:S06]  /*58f0*/  @!P1 BRA `(.L_x_115) ;  /* 0x00000000002c9947 */ /* 0x000fec0003800000 */
        /* <DEDUP_REMOVED lines=9> */
[----:B------:R-:W-:-:S04]  /*5990*/  IMAD.WIDE.U32.X R2, R15, UR7, R2, P3 ;  /* 0x000000070f027c25 */ /* 0x000fc800098e0402 */
[----:B------:R-:W-:-:S07]  /*59a0*/  IMAD.MOV.U32 R4, RZ, RZ, R2 ;  /* 0x000000ffff047224 */ /* 0x000fce00078e0002 */
.L_x_115:
[----:B------:R-:W-:Y:S01]  /*59b0*/  ULDC UR4, c[0x0][0x648] ;  /* 0x0001920000047ab9 */ /* 0x000fe20000000800 */
[----:B------:R-:W-:Y:S01]  /*59c0*/  LOP3.LUT R2, R19, UR16, RZ, 0xc0, !PT ;  /* 0x0000001013027c12 */ /* 0x000fe2000f8ec0ff */
[----:B------:R-:W-:Y:S01]  /*59d0*/  ULDC UR5, c[0x0][0x610] ;  /* 0x0001840000057ab9 */ /* 0x000fe20000000800 */
[----:B------:R-:W-:Y:S01]  /*59e0*/  SHF.R.U64 R3, R4, UR4, R3 ;  /* 0x0000000404037c19 */ /* 0x000fe20008001203 */
[----:B------:R-:W-:Y:S01]  /*59f0*/  ULDC UR4, c[0x0][0x638] ;  /* 0x00018e0000047ab9 */ /* 0x000fe20000000800 */
[----:B------:R-:W-:-:S03]  /*5a00*/  LOP3.LUT R14, R14, UR15, RZ, 0xc0, !PT ;  /* 0x0000000f0e0e7c12 */ /* 0x000fc6000f8ec0ff */
[----:B------:R-:W-:Y:S02]  /*5a10*/  IMAD.MOV R4, RZ, RZ, -R3 ;  /* 0x000000ffff047224 */ /* 0x000fe400078e0a03 */
[----:B------:R-:W-:Y:S02]  /*5a20*/  IMAD R3, R3, UR17, R2 ;  /* 0x0000001103037c24 */ /* 0x000fe4000f8e0202 */
[----:B------:R-:W-:Y:S01]  /*5a30*/  IMAD R13, R4, UR4, R13 ;  /* 0x00000004040d7c24 */ /* 0x000fe2000f8e020d */
[----:B------:R-:W-:Y:S01]  /*5a40*/  ULDC UR4, c[0x0][0x600] ;  /* 0x0001800000047ab9 */ /* 0x000fe20000000800 */
[----:B------:R-:W-:Y:S02]  /*5a50*/  IMAD R12, R3, UR5, R12 ;  /* 0x00000005030c7c24 */ /* 0x000fe4000f8e020c */
[----:B------:R-:W-:Y:S02]  /*5a60*/  IMAD R13, R13, UR4, R14 ;  /* 0x000000040d0d7c24 */ /* 0x000fe4000f8e020e */
[----:B------:R-:W-:-:S02]  /*5a70*/  IMAD.MOV.U32 R3, RZ, RZ, 0x1 ;  /* 0x00000001ff037424 */ /* 0x000fc400078e00ff */
[----:B------:R-:W-:Y:S01]  /*5a80*/  IMAD.MOV.U32 R2, RZ, RZ, R11 ;  /* 0x000000ffff027224 */ /* 0x000fe200078e000b */
[----:B------:R-:W-:Y:S02]  /*5a90*/  SEL R22, R13, R12, !P4 ;  /* 0x0000000c0d167207 */ /* 0x000fe40006000000 */
[----:B------:R-:W-:-:S07]  /*5aa0*/  SEL R19, R12, R13, !P4 ;  /* 0x0000000d0c137207 */ /* 0x000fce0006000000 */
.L_x_113:
[----:B------:R-:W-:Y:S05]  /*5ab0*/  BSYNC B1 ;  /* 0x0000000000017941 */ /* 0x000fea0003800000 */
.L_x_112:
[----:B------:R-:W-:-:S13]  /*5ac0*/  LOP3.LUT P1, RZ, R3, 0xff, RZ, 0xc0, !PT ;  /* 0x000000ff03ff7812 */ /* 0x000fda000782c0ff */
[----:B------:R-:W-:Y:S05]  /*5ad0*/  @P1 BRA `(.L_x_116) ;  /* 0xfffffff400241947 */ /* 0x000fea000383ffff */
[----:B------:R-:W-:Y:S05]  /*5ae0*/  BSYNC B0 ;  /* 0x0000000000007941 */ /* 0x000fea0003800000 */
.L_x_104:
[----:B------:R-:W-:-:S03]  /*5af0*/  UMOV UR4, 0xffffffff ;  /* 0xffffffff00047882 */ /* 0x000fc60000000000 */
[----:B------:R-:W-:Y:S05]  /*5b00*/  BRA.DIV UR4, `(.L_x_117) ;  /* 0x0000001204a07947 */ /* 0x000fea000b800000 */
[----:B------:R-:W-:-:S13]  /*5b10*/  ELECT P6, URZ, PT ;  /* 0x00000000003f782f */ /* 0x000fda00038c0000 */
.L_x_157:
[----:B------:R-:W-:Y:S04]  /*5b20*/  BSSY B0, `(.L_x_118) ;  /* 0x0000103000007945 */ /* 0x000fe80003800000 */
[----:B------:R-:W-:Y:S05]  /*5b30*/  @!P6 BRA `(.L_x_119) ;  /* 0x000000100004e947 */ /* 0x000fea0003800000 */
[----:B------:R-:W-:-:S04]  /*5b40*/  LOP3.LUT R16, R16, 0x2, RZ, 0xfc, !PT ;  /* 0x0000000210107812 */ /* 0x000fc800078efcff */
[----:B------:R-:W-:-:S13]  /*5b50*/  ISETP.NE.AND P0, PT, R16, 0x3, PT ;  /* 0x000000031000780c */ /* 0x000fda0003f05270 */
[----:B------:R-:W-:Y:S05]  /*5b60*/  @!P0 BRA `(.L_x_120) ;  /* 0x0000000000048947 */ /* 0x000fea0003800000 */
[----:B------:R-:W-:Y:S01]  /*5b70*/  BPT.TRAP 0x1 ;  /* 0x000000040000795c */ /* 0x000fe20000300000 */
.L_x_120:
[----:B------:R-:W0:Y:S01]  /*5b80*/  S2R R3, SR_CgaCtaId ;  /* 0x0000000000037919 */ /* 0x000e220000008800 */
[----:B------:R-:W-:-:S04]  /*5b90*/  MOV R2, 0x400 ;  /* 0x0000040000027802 */ /* 0x000fc80000000f00 */
[----:B0-----:R-:W-:Y:S02]  /*5ba0*/  LEA R3, R3, R2, 0x18 ;  /* 0x0000000203037211 */ /* 0x001fe400078ec0ff */
[----:B------:R-:W-:-:S03]  /*5bb0*/  SHF.L.U32 R2, R0, 0x1f, RZ ;  /* 0x0000001f00027819 */ /* 0x000fc600000006ff */
[----:B------:R-:W-:-:S04]  /*5bc0*/  VIADD R3, R3, 0xe0 ;  /* 0x000000e003037836 */ /* 0x000fc80000000000 */
[C---:B------:R-:W-:Y:S02]  /*5bd0*/  IMAD R7, R6.reuse, 0x8, R3 ;  /* 0x0000000806077824 */ /* 0x040fe400078e0203 */
[----:B------:R-:W-:Y:S02]  /*5be0*/  VIADD R6, R6, 0x1 ;  /* 0x0000000106067836 */ /* 0x000fe40000000000 */
[----:B------:R-:W0:Y:S03]  /*5bf0*/  SYNCS.PHASECHK.TRANS64.TRYWAIT P0, [R7+URZ], R2 ;  /* 0x00000002070075a7 */ /* 0x000e26000800017f */
[----:B------:R-:W-:-:S04]  /*5c00*/  ISETP.NE.AND P1, PT, R6, 0x1c, PT ;  /* 0x0000001c0600780c */ /* 0x000fc80003f25270 */
[----:B------:R-:W-:Y:S02]  /*5c10*/  SEL R5, RZ, 0x1, P1 ;  /* 0x00000001ff057807 */ /* 0x000fe40000800000 */
[----:B------:R-:W-:Y:S02]  /*5c20*/  SEL R6, R6, RZ, P1 ;  /* 0x000000ff06067207 */ /* 0x000fe40000800000 */
[----:B------:R-:W-:-:S03]  /*5c30*/  LOP3.LUT R5, R0, R5, RZ, 0x3c, !PT ;  /* 0x0000000500057212 */ /* 0x000fc600078e3cff */
[----:B------:R-:W-:Y:S01]  /*5c40*/  IMAD R9, R6, 0x8, R3 ;  /* 0x0000000806097824 */ /* 0x000fe200078e0203 */
[----:B------:R-:W-:Y:S01]  /*5c50*/  SHF.L.U32 R4, R5, 0x1f, RZ ;  /* 0x0000001f05047819 */ /* 0x000fe200000006ff */
[----:B0-----:R-:W-:Y:S06]  /*5c60*/  @!P0 BRA `(.L_x_121) ;  /* 0x0000001000688947 */ /* 0x001fec0003800000 */
.L_x_158:
[----:B------:R-:W1:Y:S01]  /*5c70*/  SYNCS.PHASECHK.TRANS64.TRYWAIT P0, [R9+URZ], R4 ;  /* 0x00000004090075a7 */ /* 0x000e62000800017f */
[----:B------:R-:W-:-:S05]  /*5c80*/  VIADD R0, R6, 0x1 ;  /* 0x0000000106007836 */ /* 0x000fca0000000000 */
[----:B------:R-:W-:-:S04]  /*5c90*/  ISETP.NE.AND P1, PT, R0, 0x1c, PT ;  /* 0x0000001c0000780c */ /* 0x000fc80003f25270 */
[----:B0-----:R-:W-:Y:S02]  /*5ca0*/  SEL R2, RZ, 0x1, P1 ;  /* 0x00000001ff027807 */ /* 0x001fe40000800000 */
[----:B------:R-:W-:Y:S02]  /*5cb0*/  SEL R0, R0, RZ, P1 ;  /* 0x000000ff00007207 */ /* 0x000fe40000800000 */
[----:B------:R-:W-:-:S03]  /*5cc0*/  LOP3.LUT R7, R5, R2, RZ, 0x3c, !PT ;  /* 0x0000000205077212 */ /* 0x000fc600078e3cff */
[----:B------:R-:W-:Y:S01]  /*5cd0*/  IMAD R6, R0, 0x8, R3 ;  /* 0x0000000800067824 */ /* 0x000fe200078e0203 */
[----:B------:R-:W-:Y:S01]  /*5ce0*/  SHF.L.U32 R5, R7, 0x1f, RZ ;  /* 0x0000001f07057819 */ /* 0x000fe200000006ff */
[----:B-1----:R-:W-:Y:S06]  /*5cf0*/  @!P0 BRA `(.L_x_122) ;  /* 0x0000001000588947 */ /* 0x002fec0003800000 */
.L_x_159:
[----:B------:R-:W1:Y:S01]  /*5d00*/  SYNCS.PHASECHK.TRANS64.TRYWAIT P0, [R6+URZ], R5 ;  /* 0x00000005060075a7 */ /* 0x000e62000800017f */
[----:B------:R-:W-:-:S05]  /*5d10*/  VIADD R0, R0, 0x1 ;  /* 0x0000000100007836 */ /* 0x000fca0000000000 */
[----:B------:R-:W-:-:S04]  /*5d20*/  ISETP.NE.AND P1, PT, R0, 0x1c, PT ;  /* 0x0000001c0000780c */ /* 0x000fc80003f25270 */
[----:B------:R-:W-:Y:S02]  /*5d30*/  SEL R2, RZ, 0x1, P1 ;  /* 0x00000001ff027807 */ /* 0x000fe40000800000 */
[----:B------:R-:W-:Y:S02]  /*5d40*/  SEL R0, R0, RZ, P1 ;  /* 0x000000ff00007207 */ /* 0x000fe40000800000 */
[----:B------:R-:W-:-:S03]  /*5d50*/  LOP3.LUT R7, R7, R2, RZ, 0x3c, !PT ;  /* 0x0000000207077212 */ /* 0x000fc600078e3cff */
[----:B0-----:R-:W-:Y:S01]  /*5d60*/  IMAD R9, R0, 0x8, R3 ;  /* 0x0000000800097824 */ /* 0x001fe200078e0203 */
[----:B------:R-:W-:Y:S01]  /*5d70*/  SHF.L.U32 R4, R7, 0x1f, RZ ;  /* 0x0000001f07047819 */ /* 0x000fe200000006ff */
[----:B-1----:R-:W-:Y:S06]  /*5d80*/  @!P0 BRA `(.L_x_123) ;  /* 0x0000001000488947 */ /* 0x002fec0003800000 */
.L_x_160:
        /* <DEDUP_REMOVED lines=9> */
.L_x_161:
        /* <DEDUP_REMOVED lines=9> */
.L_x_162:
        /* <DEDUP_REMOVED lines=9> */
.L_x_163:
        /* <DEDUP_REMOVED lines=9> */
.L_x_164:
        /* <DEDUP_REMOVED lines=9> */
.L_x_165:
        /* <DEDUP_REMOVED lines=9> */
.L_x_166:
        /* <DEDUP_REMOVED lines=9> */
.L_x_167:
        /* <DEDUP_REMOVED lines=9> */
.L_x_168:
        /* <DEDUP_REMOVED lines=9> */
.L_x_169:
        /* <DEDUP_REMOVED lines=9> */
.L_x_170:
        /* <DEDUP_REMOVED lines=9> */
.L_x_171:
        /* <DEDUP_REMOVED lines=9> */
.L_x_172:
        /* <DEDUP_REMOVED lines=9> */
.L_x_173:
        /* <DEDUP_REMOVED lines=9> */
.L_x_174:
        /* <DEDUP_REMOVED lines=9> */
.L_x_175:
        /* <DEDUP_REMOVED lines=9> */
.L_x_176:
        /* <DEDUP_REMOVED lines=9> */
.L_x_177:
        /* <DEDUP_REMOVED lines=9> */
.L_x_178:
        /* <DEDUP_REMOVED lines=9> */
.L_x_179:
        /* <DEDUP_REMOVED lines=9> */
.L_x_180:
        /* <DEDUP_REMOVED lines=9> */
.L_x_181:
        /* <DEDUP_REMOVED lines=9> */
.L_x_182:
        /* <DEDUP_REMOVED lines=9> */
.L_x_183:
[----:B------:R-:W1:Y:S01]  /*6a80*/  SYNCS.PHASECHK.TRANS64.TRYWAIT P0, [R6+URZ], R5 ;  /* 0x00000005060075a7 */ /* 0x000e62000800017f */
[----:B------:R-:W-:-:S05]  /*6a90*/  VIADD R0, R0, 0x1 ;  /* 0x0000000100007836 */ /* 0x000fca0000000000 */
[----:B------:R-:W-:-:S04]  /*6aa0*/  ISETP.NE.AND P1, PT, R0, 0x1c, PT ;  /* 0x0000001c0000780c */ /* 0x000fc80003f25270 */
[----:B------:R-:W-:Y:S02]  /*6ab0*/  SEL R2, RZ, 0x1, P1 ;  /* 0x00000001ff027807 */ /* 0x000fe40000800000 */
[----:B------:R-:W-:Y:S02]  /*6ac0*/  SEL R0, R0, RZ, P1 ;  /* 0x000000ff00007207 */ /* 0x000fe40000800000 */
[----:B------:R-:W-:Y:S01]  /*6ad0*/  LOP3.LUT R2, R7, R2, RZ, 0x3c, !PT ;  /* 0x0000000207027212 */ /* 0x000fe200078e3cff */
[----:B-1----:R-:W-:Y:S06]  /*6ae0*/  @!P0 BRA `(.L_x_147) ;  /* 0x0000000800d08947 */ /* 0x002fec0003800000 */
.L_x_184:
[----:B------:R-:W-:Y:S01]  /*6af0*/  IMAD R3, R0, 0x8, R3 ;  /* 0x0000000800037824 */ /* 0x000fe200078e0203 */
[----:B------:R-:W-:-:S07]  /*6b00*/  SHF.L.U32 R0, R2, 0x1f, RZ ;  /* 0x0000001f02007819 */ /* 0x000fce00000006ff */
.L_x_148:
[----:B--2---:R2:W3:Y:S02]  /*6b10*/  SYNCS.PHASECHK.TRANS64.TRYWAIT P0, [R3+URZ], R0 ;  /* 0x00000000030075a7 */ /* 0x0044e4000800017f */
[----:B---3--:R-:W-:Y:S05]  /*6b20*/  @!P0 NANOSLEEP.SYNCS 0x989680 ;  /* 0x009896800000895d */ /* 0x008fea0003900000 */
[----:B------:R-:W3:Y:S02]  /*6b30*/  @!P0 SYNCS.PHASECHK.TRANS64 P0, [R3+URZ], R0 ;  /* 0x00000000030085a7 */ /* 0x000ee4000800007f */
[----:B---3--:R-:W-:Y:S05]  /*6b40*/  @!P0 BRA `(.L_x_148) ;  /* 0xfffffffc00f08947 */ /* 0x008fea000383ffff */
.L_x_119:
[----:B------:R-:W-:Y:S05]  /*6b50*/  BSYNC B0 ;  /* 0x0000000000007941 */ /* 0x000fea0003800000 */
.L_x_118:
[----:B------:R-:W-:Y:S05]  /*6b60*/  EXIT ;  /* 0x000000000000794d */ /* 0x000fea0003800000 */
.L_x_20:
[----:B-1----:R1:W2:Y:S02]  /*6b70*/  SYNCS.PHASECHK.TRANS64.TRYWAIT P0, [R65+URZ], R0 ;  /* 0x00000000410075a7 */ /* 0x0022a4000800017f */
[----:B--2---:R-:W-:Y:S05]  /*6b80*/  @!P0 NANOSLEEP.SYNCS 0x989680 ;  /* 0x009896800000895d */ /* 0x004fea0003900000 */
[----:B------:R-:W2:Y:S02]  /*6b90*/  @!P0 SYNCS.PHASECHK.TRANS64 P0, [R65+URZ], R0 ;  /* 0x00000000410085a7 */ /* 0x000ea4000800007f */
[----:B--2---:R-:W-:Y:S05]  /*6ba0*/  @!P0 BRA `(.L_x_20) ;  /* 0xfffffffc00f08947 */ /* 0x004fea000383ffff */
[----:B------:R-:W-:Y:S05]  /*6bb0*/  BRA `(.L_x_149) ;  /* 0xffffffac00b47947 */ /* 0x000fea000383ffff */
.L_x_25:
[----:B--2---:R2:W3:Y:S02]  /*6bc0*/  SYNCS.PHASECHK.TRANS64.TRYWAIT P1, [R3+URZ], R0 ;  /* 0x00000000030075a7 */ /* 0x0044e4000802017f */
[----:B---3--:R-:W-:Y:S05]  /*6bd0*/  @!P1 NANOSLEEP.SYNCS 0x989680 ;  /* 0x009896800000995d */ /* 0x008fea0003900000 */
[----:B------:R-:W3:Y:S02]  /*6be0*/  @!P1 SYNCS.PHASECHK.TRANS64 P1, [R3+URZ], R0 ;  /* 0x00000000030095a7 */ /* 0x000ee4000802007f */
[----:B---3--:R-:W-:Y:S05]  /*6bf0*/  @!P1 BRA `(.L_x_25) ;  /* 0xfffffffc00f09947 */ /* 0x008fea000383ffff */
[----:B------:R-:W-:Y:S05]  /*6c00*/  BRA `(.L_x_24) ;  /* 0xffffffb000187947 */ /* 0x000fea000383ffff */
.L_x_30:
[----:B--2---:R-:W-:-:S04]  /*6c10*/  IMAD.U32 R5, RZ, RZ, UR4 ;  /* 0x00000004ff057e24 */ /* 0x004fc8000f8e00ff */
[----:B------:R2:W3:Y:S03]  /*6c20*/  SYNCS.PHASECHK.TRANS64.TRYWAIT P1, [R5+URZ], R4 ;  /* 0x00000004050075a7 */ /* 0x0004e6000802017f */
[----:B---3--:R-:W-:Y:S05]  /*6c30*/  @!P1 NANOSLEEP.SYNCS 0x989680 ;  /* 0x009896800000995d */ /* 0x008fea0003900000 */
[----:B------:R-:W3:Y:S02]  /*6c40*/  @!P1 SYNCS.PHASECHK.TRANS64 P1, [R5+URZ], R4 ;  /* 0x00000004050095a7 */ /* 0x000ee4000802007f */
[----:B---3--:R-:W-:Y:S05]  /*6c50*/  @!P1 BRA `(.L_x_30) ;  /* 0xfffffffc00ec9947 */ /* 0x008fea000383ffff */
[----:B------:R-:W-:Y:S05]  /*6c60*/  BRA `(.L_x_29) ;  /* 0xffffffb000907947 */ /* 0x000fea000383ffff */
.L_x_36:
[----:B-1----:R1:W2:Y:S02]  /*6c70*/  SYNCS.PHASECHK.TRANS64.TRYWAIT P0, [R65+URZ+0x10], R0 ;  /* 0x00001000410075a7 */ /* 0x0022a4000800017f */
[----:B--2---:R-:W-:Y:S05]  /*6c80*/  @!P0 NANOSLEEP.SYNCS 0x989680 ;  /* 0x009896800000895d */ /* 0x004fea0003900000 */
[----:B------:R-:W2:Y:S02]  /*6c90*/  @!P0 SYNCS.PHASECHK.TRANS64 P0, [R65+URZ+0x10], R0 ;  /* 0x00001000410085a7 */ /* 0x000ea4000800007f */
[----:B--2---:R-:W-:Y:S05]  /*6ca0*/  @!P0 BRA `(.L_x_36) ;  /* 0xfffffffc00f08947 */ /* 0x004fea000383ffff */
[----:B------:R-:W-:Y:S05]  /*6cb0*/  BRA `(.L_x_150) ;  /* 0xffffffb4009c7947 */ /* 0x000fea000383ffff */
.L_x_105:
[----:B------:R-:W-:Y:S01]  /*6cc0*/  BSSY B1, `(.L_x_151) ;  /* 0x0000006000017945 */ /* 0x000fe20003800000 */
[----:B------:R-:W-:-:S07]  /*6cd0*/  IMAD.MOV.U32 R15, RZ, RZ, -0x1 ;  /* 0xffffffffff0f7424 */ /* 0x000fce00078e00ff */
[----:B-----5:R-:W-:Y:S05]  /*6ce0*/  WARPSYNC.COLLECTIVE R15, `(.L_x_152) ;  /* 0x000000000f0c7348 */ /* 0x020fea0003c00000 */
[----:B------:R-:W-:Y:S02]  /*6cf0*/  ELECT P6, UR62, PT ;  /* 0x00000000003e782f */ /* 0x000fe400038c0000 */
[----:B------:R-:W-:Y:S01]  /*6d00*/  MOV R14, UR62 ;  /* 0x0000003e000e7c02 */ /* 0x000fe20008000f00 */
[----:B-----5:R-:W-:Y:S10]  /*6d10*/  ENDCOLLECTIVE ;  /* 0x000000000000791b */ /* 0x020ff40003800000 */
.L_x_152:
[----:B------:R-:W-:Y:S05]  /*6d20*/  BSYNC B1 ;  /* 0x0000000000017941 */ /* 0x000fea0003800000 */
.L_x_151:
[----:B------:R-:W-:Y:S05]  /*6d30*/  BRA `(.L_x_153) ;  /* 0xffffffe000987947 */ /* 0x000fea000383ffff */
.L_x_108:
[----:B-1----:R1:W2:Y:S02]  /*6d40*/  SYNCS.PHASECHK.TRANS64.TRYWAIT P1, [R13+URZ+0xe0], R4 ;  /* 0x0000e0040d0075a7 */ /* 0x0022a4000802017f */
[----:B--2---:R-:W-:Y:S05]  /*6d50*/  @!P1 NANOSLEEP.SYNCS 0x989680 ;  /* 0x009896800000995d */ /* 0x004fea0003900000 */
[----:B------:R-:W2:Y:S02]  /*6d60*/  @!P1 SYNCS.PHASECHK.TRANS64 P1, [R13+URZ+0xe0], R4 ;  /* 0x0000e0040d0095a7 */ /* 0x000ea4000802007f */
[----:B--2---:R-:W-:Y:S05]  /*6d70*/  @!P1 BRA `(.L_x_108) ;  /* 0xfffffffc00f09947 */ /* 0x004fea000383ffff */
[----:B------:R-:W-:Y:S05]  /*6d80*/  BRA `(.L_x_154) ;  /* 0xffffffe000cc7947 */ /* 0x000fea000383ffff */
.L_x_117:
[----:B------:R-:W-:Y:S01]  /*6d90*/  BSSY B0, `(.L_x_155) ;  /* 0x0000006000007945 */ /* 0x000fe20003800000 */
[----:B------:R-:W-:-:S07]  /*6da0*/  IMAD.MOV.U32 R15, RZ, RZ, -0x1 ;  /* 0xffffffffff0f7424 */ /* 0x000fce00078e00ff */
[----:B-----5:R-:W-:Y:S05]  /*6db0*/  WARPSYNC.COLLECTIVE R15, `(.L_x_156) ;  /* 0x000000000f0c7348 */ /* 0x020fea0003c00000 */
[----:B------:R-:W-:Y:S02]  /*6dc0*/  ELECT P6, UR62, PT ;  /* 0x00000000003e782f */ /* 0x000fe400038c0000 */
[----:B------:R-:W-:Y:S01]  /*6dd0*/  MOV R14, UR62 ;  /* 0x0000003e000e7c02 */ /* 0x000fe20008000f00 */
[----:B-----5:R-:W-:Y:S10]  /*6de0*/  ENDCOLLECTIVE ;  /* 0x000000000000791b */ /* 0x020ff40003800000 */
.L_x_156:
[----:B------:R-:W-:Y:S05]  /*6df0*/  BSYNC B0 ;  /* 0x0000000000007941 */ /* 0x000fea0003800000 */
.L_x_155:
[----:B------:R-:W-:Y:S05]  /*6e00*/  BRA `(.L_x_157) ;  /* 0xffffffec00447947 */ /* 0x000fea000383ffff */
.L_x_121:
[----:B0-----:R0:W1:Y:S02]  /*6e10*/  SYNCS.PHASECHK.TRANS64.TRYWAIT P0, [R7+URZ], R2 ;  /* 0x00000002070075a7 */ /* 0x001064000800017f */
[----:B-1----:R-:W-:Y:S05]  /*6e20*/  @!P0 NANOSLEEP.SYNCS 0x989680 ;  /* 0x009896800000895d */ /* 0x002fea0003900000 */
[----:B------:R-:W1:Y:S02]  /*6e30*/  @!P0 SYNCS.PHASECHK.TRANS64 P0, [R7+URZ], R2 ;  /* 0x00000002070085a7 */ /* 0x000e64000800007f */
[----:B-1----:R-:W-:Y:S05]  /*6e40*/  @!P0 BRA `(.L_x_121) ;  /* 0xfffffffc00f08947 */ /* 0x002fea000383ffff */
[----:B------:R-:W-:Y:S05]  /*6e50*/  BRA `(.L_x_158) ;  /* 0xffffffec00847947 */ /* 0x000fea000383ffff */
.L_x_122:
[----:B0-----:R0:W1:Y:S02]  /*6e60*/  SYNCS.PHASECHK.TRANS64.TRYWAIT P0, [R9+URZ], R4 ;  /* 0x00000004090075a7 */ /* 0x001064000800017f */
[----:B-1----:R-:W-:Y:S05]  /*6e70*/  @!P0 NANOSLEEP.SYNCS 0x989680 ;  /* 0x009896800000895d */ /* 0x002fea0003900000 */
[----:B------:R-:W1:Y:S02]  /*6e80*/  @!P0 SYNCS.PHASECHK.TRANS64 P0, [R9+URZ], R4 ;  /* 0x00000004090085a7 */ /* 0x000e64000800007f */
[----:B-1----:R-:W-:Y:S05]  /*6e90*/  @!P0 BRA `(.L_x_122) ;  /* 0xfffffffc00f08947 */ /* 0x002fea000383ffff */
[----:B------:R-:W-:Y:S05]  /*6ea0*/  BRA `(.L_x_159) ;  /* 0xffffffec00947947 */ /* 0x000fea000383ffff */
.L_x_123:
[----:B0-----:R0:W1:Y:S02]  /*6eb0*/  SYNCS.PHASECHK.TRANS64.TRYWAIT P0, [R6+URZ], R5 ;  /* 0x00000005060075a7 */ /* 0x001064000800017f */
[----:B-1----:R-:W-:Y:S05]  /*6ec0*/  @!P0 NANOSLEEP.SYNCS 0x989680 ;  /* 0x009896800000895d */ /* 0x002fea0003900000 */
[----:B------:R-:W1:Y:S02]  /*6ed0*/  @!P0 SYNCS.PHASECHK.TRANS64 P0, [R6+URZ], R5 ;  /* 0x00000005060085a7 */ /* 0x000e64000800007f */
[----:B-1----:R-:W-:Y:S05]  /*6ee0*/  @!P0 BRA `(.L_x_123) ;  /* 0xfffffffc00f08947 */ /* 0x002fea000383ffff */
[----:B------:R-:W-:Y:S05]  /*6ef0*/  BRA `(.L_x_160) ;  /* 0xffffffec00a47947 */ /* 0x000fea000383ffff */
.L_x_124:
[----:B0-----:R0:W1:Y:S02]  /*6f00*/  SYNCS.PHASECHK.TRANS64.TRYWAIT P0, [R9+URZ], R4 ;  /* 0x00000004090075a7 */ /* 0x001064000800017f */
[----:B-1----:R-:W-:Y:S05]  /*6f10*/  @!P0 NANOSLEEP.SYNCS 0x989680 ;  /* 0x009896800000895d */ /* 0x002fea0003900000 */
[----:B------:R-:W1:Y:S02]  /*6f20*/  @!P0 SYNCS.PHASECHK.TRANS64 P0, [R9+URZ], R4 ;  /* 0x00000004090085a7 */ /* 0x000e64000800007f */
[----:B-1----:R-:W-:Y:S05]  /*6f30*/  @!P0 BRA `(.L_x_124) ;  /* 0xfffffffc00f08947 */ /* 0x002fea000383ffff */
[----:B------:R-:W-:Y:S05]  /*6f40*/  BRA `(.L_x_161) ;  /* 0xffffffec00b47947 */ /* 0x000fea000383ffff */
.L_x_125:
[----:B0-----:R0:W1:Y:S02]  /*6f50*/  SYNCS.PHASECHK.TRANS64.TRYWAIT P0, [R6+URZ], R5 ;  /* 0x00000005060075a7 */ /* 0x001064000800017f */
[----:B-1----:R-:W-:Y:S05]  /*6f60*/  @!P0 NANOSLEEP.SYNCS 0x989680 ;  /* 0x009896800000895d */ /* 0x002fea0003900000 */
[----:B------:R-:W1:Y:S02]  /*6f70*/  @!P0 SYNCS.PHASECHK.TRANS64 P0, [R6+URZ], R5 ;  /* 0x00000005060085a7 */ /* 0x000e64000800007f */
[----:B-1----:R-:W-:Y:S05]  /*6f80*/  @!P0 BRA `(.L_x_125) ;  /* 0xfffffffc00f08947 */ /* 0x002fea000383ffff */
[----:B------:R-:W-:Y:S05]  /*6f90*/  BRA `(.L_x_162) ;  /* 0xffffffec00c47947 */ /* 0x000fea000383ffff */
.L_x_126:
[----:B0-----:R0:W1:Y:S02]  /*6fa0*/  SYNCS.PHASECHK.TRANS64.TRYWAIT P0, [R9+URZ], R4 ;  /* 0x00000004090075a7 */ /* 0x001064000800017f */
[----:B-1----:R-:W-:Y:S05]  /*6fb0*/  @!P0 NANOSLEEP.SYNCS 0x989680 ;  /* 0x009896800000895d */ /* 0x002fea0003900000 */
[----:B------:R-:W1:Y:S02]  /*6fc0*/  @!P0 SYNCS.PHASECHK.TRANS64 P0, [R9+URZ], R4 ;  /* 0x00000004090085a7 */ /* 0x000e64000800007f */
[----:B-1----:R-:W-:Y:S05]  /*6fd0*/  @!P0 BRA `(.L_x_126) ;  /* 0xfffffffc00f08947 */ /* 0x002fea000383ffff */
[----:B------:R-:W-:Y:S05]  /*6fe0*/  BRA `(.L_x_163) ;  /* 0xffffffec00d47947 */ /* 0x000fea000383ffff */
.L_x_127:
[----:B0-----:R0:W1:Y:S02]  /*6ff0*/  SYNCS.PHASECHK.TRANS64.TRYWAIT P0, [R6+URZ], R5 ;  /* 0x00000005060075a7 */ /* 0x001064000800017f */
[----:B-1----:R-:W-:Y:S05]  /*7000*/  @!P0 NANOSLEEP.SYNCS 0x989680 ;  /* 0x009896800000895d */ /* 0x002fea0003900000 */
[----:B------:R-:W1:Y:S02]  /*7010*/  @!P0 SYNCS.PHASECHK.TRANS64 P0, [R6+URZ], R5 ;  /* 0x00000005060085a7 */ /* 0x000e64000800007f */
[----:B-1----:R-:W-:Y:S05]  /*7020*/  @!P0 BRA `(.L_x_127) ;  /* 0xfffffffc00f08947 */ /* 0x002fea000383ffff */
[----:B------:R-:W-:Y:S05]  /*7030*/  BRA `(.L_x_164) ;  /* 0xffffffec00e47947 */ /* 0x000fea000383ffff */
.L_x_128:
[----:B0-----:R0:W1:Y:S02]  /*7040*/  SYNCS.PHASECHK.TRANS64.TRYWAIT P0, [R9+URZ], R4 ;  /* 0x00000004090075a7 */ /* 0x001064000800017f */
[----:B-1----:R-:W-:Y:S05]  /*7050*/  @!P0 NANOSLEEP.SYNCS 0x989680 ;  /* 0x009896800000895d */ /* 0x002fea0003900000 */
[----:B------:R-:W1:Y:S02]  /*7060*/  @!P0 SYNCS.PHASECHK.TRANS64 P0, [R9+URZ], R4 ;  /* 0x00000004090085a7 */ /* 0x000e64000800007f */
[----:B-1----:R-:W-:Y:S05]  /*7070*/  @!P0 BRA `(.L_x_128) ;  /* 0xfffffffc00f08947 */ /* 0x002fea000383ffff */
[----:B------:R-:W-:Y:S05]  /*7080*/  BRA `(.L_x_165) ;  /* 0xffffffec00f47947 */ /* 0x000fea000383ffff */
.L_x_129:
[----:B0-----:R0:W1:Y:S02]  /*7090*/  SYNCS.PHASECHK.TRANS64.TRYWAIT P0, [R6+URZ], R5 ;  /* 0x00000005060075a7 */ /* 0x001064000800017f */
[----:B-1----:R-:W-:Y:S05]  /*70a0*/  @!P0 NANOSLEEP.SYNCS 0x989680 ;  /* 0x009896800000895d */ /* 0x002fea0003900000 */
[----:B------:R-:W1:Y:S02]  /*70b0*/  @!P0 SYNCS.PHASECHK.TRANS64 P0, [R6+URZ], R5 ;  /* 0x00000005060085a7 */ /* 0x000e64000800007f */
[----:B-1----:R-:W-:Y:S05]  /*70c0*/  @!P0 BRA `(.L_x_129) ;  /* 0xfffffffc00f08947 */ /* 0x002fea000383ffff */
[----:B------:R-:W-:Y:S05]  /*70d0*/  BRA `(.L_x_166) ;  /* 0xfffffff000047947 */ /* 0x000fea000383ffff */
.L_x_130:
[----:B0-----:R0:W1:Y:S02]  /*70e0*/  SYNCS.PHASECHK.TRANS64.TRYWAIT P0, [R9+URZ], R4 ;  /* 0x00000004090075a7 */ /* 0x001064000800017f */
[----:B-1----:R-:W-:Y:S05]  /*70f0*/  @!P0 NANOSLEEP.SYNCS 0x989680 ;  /* 0x009896800000895d */ /* 0x002fea0003900000 */
[----:B------:R-:W1:Y:S02]  /*7100*/  @!P0 SYNCS.PHASECHK.TRANS64 P0, [R9+URZ], R4 ;  /* 0x00000004090085a7 */ /* 0x000e64000800007f */
[----:B-1----:R-:W-:Y:S05]  /*7110*/  @!P0 BRA `(.L_x_130) ;  /* 0xfffffffc00f08947 */ /* 0x002fea000383ffff */
[----:B------:R-:W-:Y:S05]  /*7120*/  BRA `(.L_x_167) ;  /* 0xfffffff000147947 */ /* 0x000fea000383ffff */
.L_x_131:
[----:B0-----:R0:W1:Y:S02]  /*7130*/  SYNCS.PHASECHK.TRANS64.TRYWAIT P0, [R6+URZ], R5 ;  /* 0x00000005060075a7 */ /* 0x001064000800017f */
[----:B-1----:R-:W-:Y:S05]  /*7140*/  @!P0 NANOSLEEP.SYNCS 0x989680 ;  /* 0x009896800000895d */ /* 0x002fea0003900000 */
[----:B------:R-:W1:Y:S02]  /*7150*/  @!P0 SYNCS.PHASECHK.TRANS64 P0, [R6+URZ], R5 ;  /* 0x00000005060085a7 */ /* 0x000e64000800007f */
[----:B-1----:R-:W-:Y:S05]  /*7160*/  @!P0 BRA `(.L_x_131) ;  /* 0xfffffffc00f08947 */ /* 0x002fea000383ffff */
[----:B------:R-:W-:Y:S05]  /*7170*/  BRA `(.L_x_168) ;  /* 0xfffffff000247947 */ /* 0x000fea000383ffff */
.L_x_132:
[----:B0-----:R0:W1:Y:S02]  /*7180*/  SYNCS.PHASECHK.TRANS64.TRYWAIT P0, [R9+URZ], R4 ;  /* 0x00000004090075a7 */ /* 0x001064000800017f */
[----:B-1----:R-:W-:Y:S05]  /*7190*/  @!P0 NANOSLEEP.SYNCS 0x989680 ;  /* 0x009896800000895d */ /* 0x002fea0003900000 */
[----:B------:R-:W1:Y:S02]  /*71a0*/  @!P0 SYNCS.PHASECHK.TRANS64 P0, [R9+URZ], R4 ;  /* 0x00000004090085a7 */ /* 0x000e64000800007f */
[----:B-1----:R-:W-:Y:S05]  /*71b0*/  @!P0 BRA `(.L_x_132) ;  /* 0xfffffffc00f08947 */ /* 0x002fea000383ffff */
[----:B------:R-:W-:Y:S05]  /*71c0*/  BRA `(.L_x_169) ;  /* 0xfffffff000347947 */ /* 0x000fea000383ffff */
.L_x_133:
[----:B0-----:R0:W1:Y:S02]  /*71d0*/  SYNCS.PHASECHK.TRANS64.TRYWAIT P0, [R6+URZ], R5 ;  /* 0x00000005060075a7 */ /* 0x001064000800017f */
[----:B-1----:R-:W-:Y:S05]  /*71e0*/  @!P0 NANOSLEEP.SYNCS 0x989680 ;  /* 0x009896800000895d */ /* 0x002fea0003900000 */
[----:B------:R-:W1:Y:S02]  /*71f0*/  @!P0 SYNCS.PHASECHK.TRANS64 P0, [R6+URZ], R5 ;  /* 0x00000005060085a7 */ /* 0x000e64000800007f */
[----:B-1----:R-:W-:Y:S05]  /*7200*/  @!P0 BRA `(.L_x_133) ;  /* 0xfffffffc00f08947 */ /* 0x002fea000383ffff */
[----:B------:R-:W-:Y:S05]  /*7210*/  BRA `(.L_x_170) ;  /* 0xfffffff000447947 */ /* 0x000fea000383ffff */
.L_x_134:
[----:B0-----:R0:W1:Y:S02]  /*7220*/  SYNCS.PHASECHK.TRANS64.TRYWAIT P0, [R9+URZ], R4 ;  /* 0x00000004090075a7 */ /* 0x001064000800017f */
[----:B-1----:R-:W-:Y:S05]  /*7230*/  @!P0 NANOSLEEP.SYNCS 0x989680 ;  /* 0x009896800000895d */ /* 0x002fea0003900000 */
[----:B------:R-:W1:Y:S02]  /*7240*/  @!P0 SYNCS.PHASECHK.TRANS64 P0, [R9+URZ], R4 ;  /* 0x00000004090085a7 */ /* 0x000e64000800007f */
[----:B-1----:R-:W-:Y:S05]  /*7250*/  @!P0 BRA `(.L_x_134) ;  /* 0xfffffffc00f08947 */ /* 0x002fea000383ffff */
[----:B------:R-:W-:Y:S05]  /*7260*/  BRA `(.L_x_171) ;  /* 0xfffffff000547947 */ /* 0x000fea000383ffff */
.L_x_135:
[----:B0-----:R0:W1:Y:S02]  /*7270*/  SYNCS.PHASECHK.TRANS64.TRYWAIT P0, [R6+URZ], R5 ;  /* 0x00000005060075a7 */ /* 0x001064000800017f */
[----:B-1----:R-:W-:Y:S05]  /*7280*/  @!P0 NANOSLEEP.SYNCS 0x989680 ;  /* 0x009896800000895d */ /* 0x002fea0003900000 */
[----:B------:R-:W1:Y:S02]  /*7290*/  @!P0 SYNCS.PHASECHK.TRANS64 P0, [R6+URZ], R5 ;  /* 0x00000005060085a7 */ /* 0x000e64000800007f */
[----:B-1----:R-:W-:Y:S05]  /*72a0*/  @!P0 BRA `(.L_x_135) ;  /* 0xfffffffc00f08947 */ /* 0x002fea000383ffff */
[----:B------:R-:W-:Y:S05]  /*72b0*/  BRA `(.L_x_172) ;  /* 0xfffffff000647947 */ /* 0x000fea000383ffff */
.L_x_136:
[----:B0-----:R0:W1:Y:S02]  /*72c0*/  SYNCS.PHASECHK.TRANS64.TRYWAIT P0, [R9+URZ], R4 ;  /* 0x00000004090075a7 */ /* 0x001064000800017f */
[----:B-1----:R-:W-:Y:S05]  /*72d0*/  @!P0 NANOSLEEP.SYNCS 0x989680 ;  /* 0x009896800000895d */ /* 0x002fea0003900000 */
[----:B------:R-:W1:Y:S02]  /*72e0*/  @!P0 SYNCS.PHASECHK.TRANS64 P0, [R9+URZ], R4 ;  /* 0x00000004090085a7 */ /* 0x000e64000800007f */
[----:B-1----:R-:W-:Y:S05]  /*72f0*/  @!P0 BRA `(.L_x_136) ;  /* 0xfffffffc00f08947 */ /* 0x002fea000383ffff */
[----:B------:R-:W-:Y:S05]  /*7300*/  BRA `(.L_x_173) ;  /* 0xfffffff000747947 */ /* 0x000fea000383ffff */
.L_x_137:
[----:B0-----:R0:W1:Y:S02]  /*7310*/  SYNCS.PHASECHK.TRANS64.TRYWAIT P0, [R6+URZ], R5 ;  /* 0x00000005060075a7 */ /* 0x001064000800017f */
[----:B-1----:R-:W-:Y:S05]  /*7320*/  @!P0 NANOSLEEP.SYNCS 0x989680 ;  /* 0x009896800000895d */ /* 0x002fea0003900000 */
[----:B------:R-:W1:Y:S02]  /*7330*/  @!P0 SYNCS.PHASECHK.TRANS64 P0, [R6+URZ], R5 ;  /* 0x00000005060085a7 */ /* 0x000e64000800007f */
[----:B-1----:R-:W-:Y:S05]  /*7340*/  @!P0 BRA `(.L_x_137) ;  /* 0xfffffffc00f08947 */ /* 0x002fea000383ffff */
[----:B------:R-:W-:Y:S05]  /*7350*/  BRA `(.L_x_174) ;  /* 0xfffffff000847947 */ /* 0x000fea000383ffff */
.L_x_138:
[----:B0-----:R0:W1:Y:S02]  /*7360*/  SYNCS.PHASECHK.TRANS64.TRYWAIT P0, [R9+URZ], R4 ;  /* 0x00000004090075a7 */ /* 0x001064000800017f */
[----:B-1----:R-:W-:Y:S05]  /*7370*/  @!P0 NANOSLEEP.SYNCS 0x989680 ;  /* 0x009896800000895d */ /* 0x002fea0003900000 */
[----:B------:R-:W1:Y:S02]  /*7380*/  @!P0 SYNCS.PHASECHK.TRANS64 P0, [R9+URZ], R4 ;  /* 0x00000004090085a7 */ /* 0x000e64000800007f */
[----:B-1----:R-:W-:Y:S05]  /*7390*/  @!P0 BRA `(.L_x_138) ;  /* 0xfffffffc00f08947 */ /* 0x002fea000383ffff */
[----:B------:R-:W-:Y:S05]  /*73a0*/  BRA `(.L_x_175) ;  /* 0xfffffff000947947 */ /* 0x000fea000383ffff */
.L_x_139:
[----:B0-----:R0:W1:Y:S02]  /*73b0*/  SYNCS.PHASECHK.TRANS64.TRYWAIT P0, [R6+URZ], R5 ;  /* 0x00000005060075a7 */ /* 0x001064000800017f */
[----:B-1----:R-:W-:Y:S05]  /*73c0*/  @!P0 NANOSLEEP.SYNCS 0x989680 ;  /* 0x009896800000895d */ /* 0x002fea0003900000 */
[----:B------:R-:W1:Y:S02]  /*73d0*/  @!P0 SYNCS.PHASECHK.TRANS64 P0, [R6+URZ], R5 ;  /* 0x00000005060085a7 */ /* 0x000e64000800007f */
[----:B-1----:R-:W-:Y:S05]  /*73e0*/  @!P0 BRA `(.L_x_139) ;  /* 0xfffffffc00f08947 */ /* 0x002fea000383ffff */
[----:B------:R-:W-:Y:S05]  /*73f0*/  BRA `(.L_x_176) ;  /* 0xfffffff000a47947 */ /* 0x000fea000383ffff */
.L_x_140:
[----:B0-----:R0:W1:Y:S02]  /*7400*/  SYNCS.PHASECHK.TRANS64.TRYWAIT P0, [R9+URZ], R4 ;  /* 0x00000004090075a7 */ /* 0x001064000800017f */
[----:B-1----:R-:W-:Y:S05]  /*7410*/  @!P0 NANOSLEEP.SYNCS 0x989680 ;  /* 0x009896800000895d */ /* 0x002fea0003900000 */
[----:B------:R-:W1:Y:S02]  /*7420*/  @!P0 SYNCS.PHASECHK.TRANS64 P0, [R9+URZ], R4 ;  /* 0x00000004090085a7 */ /* 0x000e64000800007f */
[----:B-1----:R-:W-:Y:S05]  /*7430*/  @!P0 BRA `(.L_x_140) ;  /* 0xfffffffc00f08947 */ /* 0x002fea000383ffff */
[----:B------:R-:W-:Y:S05]  /*7440*/  BRA `(.L_x_177) ;  /* 0xfffffff000b47947 */ /* 0x000fea000383ffff */
.L_x_141:
[----:B0-----:R0:W1:Y:S02]  /*7450*/  SYNCS.PHASECHK.TRANS64.TRYWAIT P0, [R6+URZ], R5 ;  /* 0x00000005060075a7 */ /* 0x001064000800017f */
[----:B-1----:R-:W-:Y:S05]  /*7460*/  @!P0 NANOSLEEP.SYNCS 0x989680 ;  /* 0x009896800000895d */ /* 0x002fea0003900000 */
[----:B------:R-:W1:Y:S02]  /*7470*/  @!P0 SYNCS.PHASECHK.TRANS64 P0, [R6+URZ], R5 ;  /* 0x00000005060085a7 */ /* 0x000e64000800007f */
[----:B-1----:R-:W-:Y:S05]  /*7480*/  @!P0 BRA `(.L_x_141) ;  /* 0xfffffffc00f08947 */ /* 0x002fea000383ffff */
[----:B------:R-:W-:Y:S05]  /*7490*/  BRA `(.L_x_178) ;  /* 0xfffffff000c47947 */ /* 0x000fea000383ffff */
.L_x_142:
[----:B0-----:R0:W1:Y:S02]  /*74a0*/  SYNCS.PHASECHK.TRANS64.TRYWAIT P0, [R9+URZ], R4 ;  /* 0x00000004090075a7 */ /* 0x001064000800017f */
[----:B-1----:R-:W-:Y:S05]  /*74b0*/  @!P0 NANOSLEEP.SYNCS 0x989680 ;  /* 0x009896800000895d */ /* 0x002fea0003900000 */
[----:B------:R-:W1:Y:S02]  /*74c0*/  @!P0 SYNCS.PHASECHK.TRANS64 P0, [R9+URZ], R4 ;  /* 0x00000004090085a7 */ /* 0x000e64000800007f */
[----:B-1----:R-:W-:Y:S05]  /*74d0*/  @!P0 BRA `(.L_x_142) ;  /* 0xfffffffc00f08947 */ /* 0x002fea000383ffff */
[----:B------:R-:W-:Y:S05]  /*74e0*/  BRA `(.L_x_179) ;  /* 0xfffffff000d47947 */ /* 0x000fea000383ffff */
.L_x_143:
[----:B0-----:R0:W1:Y:S02]  /*74f0*/  SYNCS.PHASECHK.TRANS64.TRYWAIT P0, [R6+URZ], R5 ;  /* 0x00000005060075a7 */ /* 0x001064000800017f */
[----:B-1----:R-:W-:Y:S05]  /*7500*/  @!P0 NANOSLEEP.SYNCS 0x989680 ;  /* 0x009896800000895d */ /* 0x002fea0003900000 */
[----:B------:R-:W1:Y:S02]  /*7510*/  @!P0 SYNCS.PHASECHK.TRANS64 P0, [R6+URZ], R5 ;  /* 0x00000005060085a7 */ /* 0x000e64000800007f */
[----:B-1----:R-:W-:Y:S05]  /*7520*/  @!P0 BRA `(.L_x_143) ;  /* 0xfffffffc00f08947 */ /* 0x002fea000383ffff */
[----:B------:R-:W-:Y:S05]  /*7530*/  BRA `(.L_x_180) ;  /* 0xfffffff000e47947 */ /* 0x000fea000383ffff */
.L_x_144:
[----:B0-----:R0:W1:Y:S02]  /*7540*/  SYNCS.PHASECHK.TRANS64.TRYWAIT P0, [R9+URZ], R4 ;  /* 0x00000004090075a7 */ /* 0x001064000800017f */
[----:B-1----:R-:W-:Y:S05]  /*7550*/  @!P0 NANOSLEEP.SYNCS 0x989680 ;  /* 0x009896800000895d */ /* 0x002fea0003900000 */
[----:B------:R-:W1:Y:S02]  /*7560*/  @!P0 SYNCS.PHASECHK.TRANS64 P0, [R9+URZ], R4 ;  /* 0x00000004090085a7 */ /* 0x000e64000800007f */
[----:B-1----:R-:W-:Y:S05]  /*7570*/  @!P0 BRA `(.L_x_144) ;  /* 0xfffffffc00f08947 */ /* 0x002fea000383ffff */
[----:B------:R-:W-:Y:S05]  /*7580*/  BRA `(.L_x_181) ;  /* 0xfffffff000f47947 */ /* 0x000fea000383ffff */
.L_x_145:
[----:B0-----:R0:W1:Y:S02]  /*7590*/  SYNCS.PHASECHK.TRANS64.TRYWAIT P0, [R6+URZ], R5 ;  /* 0x00000005060075a7 */ /* 0x001064000800017f */
[----:B-1----:R-:W-:Y:S05]  /*75a0*/  @!P0 NANOSLEEP.SYNCS 0x989680 ;  /* 0x009896800000895d */ /* 0x002fea0003900000 */
[----:B------:R-:W1:Y:S02]  /*75b0*/  @!P0 SYNCS.PHASECHK.TRANS64 P0, [R6+URZ], R5 ;  /* 0x00000005060085a7 */ /* 0x000e64000800007f */
[----:B-1----:R-:W-:Y:S05]  /*75c0*/  @!P0 BRA `(.L_x_145) ;  /* 0xfffffffc00f08947 */ /* 0x002fea000383ffff */
[----:B------:R-:W-:Y:S05]  /*75d0*/  BRA `(.L_x_182) ;  /* 0xfffffff400047947 */ /* 0x000fea000383ffff */
.L_x_146:
[----:B0-----:R0:W1:Y:S02]  /*75e0*/  SYNCS.PHASECHK.TRANS64.TRYWAIT P0, [R9+URZ], R4 ;  /* 0x00000004090075a7 */ /* 0x001064000800017f */
[----:B-1----:R-:W-:Y:S05]  /*75f0*/  @!P0 NANOSLEEP.SYNCS 0x989680 ;  /* 0x009896800000895d */ /* 0x002fea0003900000 */
[----:B------:R-:W1:Y:S02]  /*7600*/  @!P0 SYNCS.PHASECHK.TRANS64 P0, [R9+URZ], R4 ;  /* 0x00000004090085a7 */ /* 0x000e64000800007f */
[----:B-1----:R-:W-:Y:S05]  /*7610*/  @!P0 BRA `(.L_x_146) ;  /* 0xfffffffc00f08947 */ /* 0x002fea000383ffff */
[----:B------:R-:W-:Y:S05]  /*7620*/  BRA `(.L_x_183) ;  /* 0xfffffff400147947 */ /* 0x000fea000383ffff */
.L_x_147:
[----:B-1----:R1:W2:Y:S02]  /*7630*/  SYNCS.PHASECHK.TRANS64.TRYWAIT P0, [R6+URZ], R5 ;  /* 0x00000005060075a7 */ /* 0x0022a4000800017f */
[----:B--2---:R-:W-:Y:S05]  /*7640*/  @!P0 NANOSLEEP.SYNCS 0x989680 ;  /* 0x009896800000895d */ /* 0x004fea0003900000 */
[----:B------:R-:W2:Y:S02]  /*7650*/  @!P0 SYNCS.PHASECHK.TRANS64 P0, [R6+URZ], R5 ;  /* 0x00000005060085a7 */ /* 0x000ea4000800007f */
[----:B--2---:R-:W-:Y:S05]  /*7660*/  @!P0 BRA `(.L_x_147) ;  /* 0xfffffffc00f08947 */ /* 0x004fea000383ffff */
[----:B------:R-:W-:Y:S05]  /*7670*/  BRA `(.L_x_184) ;  /* 0xfffffff4001c7947 */ /* 0x000fea000383ffff */
.L_x_185:
[----:B------:R-:W-:-:S00]  /*7680*/  BRA `(.L_x_185) ;  /* 0xfffffffc00fc7947 */ /* 0x000fc0000383ffff */
[----:B------:R-:W-:-:S00]  /*7690*/  NOP ;  /* 0x0000000000007918 */ /* 0x000fc00000000000 */
        /* <DEDUP_REMOVED lines=14> */
.L_x_186:


//--------------------- .nv.global.init           --------------------------
	.section	.nv.global.init,"aw",@progbits
.nv.global.init:
	.type		$str$22,@object
	.size		$str$22,($str$23 - $str$22)
$str$22:
        /*0000*/ 	.byte	0x6b, 0x5f, 0x74, 0x69, 0x6c, 0x65, 0x5f, 0x63, 0x6f, 0x75, 0x6e, 0x74, 0x20, 0x3e, 0x3d, 0x20
        /*0010*/ 	.byte	0x31, 0x00
	.type		$str$23,@object
	.size		$str$23,(__unnamed_1 - $str$23)
$str$23:
        /*0012*/ 	.byte	0x2f, 0x74, 0x6d, 0x70, 0x2f, 0x63, 0x75, 0x74, 0x6c, 0x61, 0x73, 0x73, 0x5f, 0x73, 0x77, 0x65
        /*0022*/ 	.byte	0x65, 0x70, 0x5f, 0x73, 0x72, 0x63, 0x2f, 0x69, 0x6e, 0x63, 0x6c, 0x75, 0x64, 0x65, 0x2f, 0x63
        /*0032*/ 	.byte	0x75, 0x74, 0x6c, 0x61, 0x73, 0x73, 0x2f, 0x67, 0x65, 0x6d, 0x6d, 0x2f, 0x63, 0x6f, 0x6c, 0x6c
        /*0042*/ 	.byte	0x65, 0x63, 0x74, 0x69, 0x76, 0x65, 0x2f, 0x73, 0x6d, 0x39, 0x30, 0x5f, 0x6d, 0x6d, 0x61, 0x5f
        /*0052*/ 	.byte	0x74, 0x6d, 0x61, 0x5f, 0x67, 0x6d, 0x6d, 0x61, 0x5f, 0x73, 0x73, 0x5f, 0x77, 0x61, 0x72, 0x70
        /*0062*/ 	.byte	0x73, 0x70, 0x65, 0x63, 0x69, 0x61, 0x6c, 0x69, 0x7a, 0x65, 0x64, 0x2e, 0x68, 0x70, 0x70, 0x00
	.type		__unnamed_1,@object
	.size		__unnamed_1,(.L_0 - __unnamed_1)
__unnamed_1:
        /*0072*/ 	.byte	0x76, 0x6f, 0x69, 0x64, 0x20, 0x63, 0x75, 0x74, 0x6c, 0x61, 0x73, 0x73, 0x3a, 0x3a, 0x67, 0x65
        /* <DEDUP_REMOVED lines=179> */
        /*0bb2*/ 	.byte	0x75, 0x74, 0x65, 0x3a, 0x3a, 0x69, 0x64, 0x65, 0x6e, 0x74, 0x69, 0x74, 0x79, 0x5d, 0x00
.L_0:


//--------------------- .nv.shared._ZN7cutlass13device_kernelINS_4gemm6kernel13GemmUniversalIN4cute5tupleIJiiiiEEENS1_10collective13CollectiveMmaINS1_34MainloopSm90TmaGmmaWarpSpecializedILi28ENS5_IJNS4_1CILi2EEENSA_ILi1EEESC_EEENS1_32KernelTmaWarpSpecializedPingpongEEENS5_IJNSA_ILi64EEESG_NSA_ILi32EEEEEENS_6half_tENS5_IJlSC_lEEESJ_SK_NS4_8TiledMMAINS4_8MMA_AtomIJNS4_4SM904GMMA25MMA_64x64x16_F32F16F16_SSILNSO_5MajorE0ELSQ_0ELNSO_7ScaleInE1ELSR_1EEEEEENS4_6LayoutINS5_IJSC_SC_SC_EEENS5_IJNSA_ILi0EEESW_SW_EEEEENS5_IJNS4_10UnderscoreESZ_SZ_EEEEENS4_13SM90_TMA_LOADENS4_14ComposedLayoutINS4_7SwizzleILi2ELi4ELi3EEENS4_18smem_ptr_flag_bitsILi16EEENSU_INS5_IJNSA_ILi8EEESH_EEENS5_IJSH_SC_EEEEEEEvNS4_8identityENS4_23SM90_TMA_LOAD_MULTICASTES1C_vS1D_EENS_8epilogue10collective6detail29Sm90TmaWarpSpecializedAdapterINS1H_15DefaultEpilogueISJ_SK_SK_NS1G_6thread17LinearCombinationISJ_Li1EffLNS1L_9ScaleType4KindE0ELNS_15FloatRoundStyleE2ESJ_EENS1_15EpilogueDefaultEEEEEvvEEEEvNT_6ParamsE --------------------------
	.section	.nv.shared._ZN7cutlass13device_kernelINS_4gemm6kernel13GemmUniversalIN4cute5tupleIJiiiiEEENS1_10collective13CollectiveMmaINS1_34MainloopSm90TmaGmmaWarpSpecializedILi28ENS5_IJNS4_1CILi2EEENSA_ILi1EEESC_EEENS1_32KernelTmaWarpSpecializedPingpongEEENS5_IJNSA_ILi64EEESG_NSA_ILi32EEEEEENS_6half_tENS5_IJlSC_lEEESJ_SK_NS4_8TiledMMAINS4_8MMA_AtomIJNS4_4SM904GMMA25MMA_64x64x16_F32F16F16_SSILNSO_5MajorE0ELSQ_0ELNSO_7ScaleInE1ELSR_1EEEEEENS4_6LayoutINS5_IJSC_SC_SC_EEENS5_IJNSA_ILi0EEESW_SW_EEEEENS5_IJNS4_10UnderscoreESZ_SZ_EEEEENS4_13SM90_TMA_LOADENS4_14ComposedLayoutINS4_7SwizzleILi2ELi4ELi3EEENS4_18smem_ptr_flag_bitsILi16EEENSU_INS5_IJNSA_ILi8EEESH_EEENS5_IJSH_SC_EEEEEEEvNS4_8identityENS4_23SM90_TMA_LOAD_MULTICASTES1C_vS1D_EENS_8epilogue10collective6detail29Sm90TmaWarpSpecializedAdapterINS1H_15DefaultEpilogueISJ_SK_SK_NS1G_6thread17LinearCombinationISJ_Li1EffLNS1L_9ScaleType4KindE0ELNS_15FloatRoundStyleE2ESJ_EENS1_15EpilogueDefaultEEEEEvvEEEEvNT_6ParamsE,"aw",@nobits
	.sectionflags	@""
	.align	16
	.zero		1024


//--------------------- .nv.shared.reserved.0     --------------------------
	.section	.nv.shared.reserved.0,"aw",@nobits
	.weak		__nv_reservedSMEM_offset_0_alias
	.size		__nv_reservedSMEM_offset_0_alias, 0, 0
	.other		__nv_reservedSMEM_offset_0_alias,@"STO_CUDA_RESERVED_SHARED STV_DEFAULT"
__nv_reservedSMEM_offset_0_alias:
	.zero		0


//--------------------- .nv.global                --------------------------
	.section	.nv.global,"aw",@nobits
.nv.global:
	.type		_ZN40_INTERNAL_3f490513_4_k_cu_2d161406_212734cute1_E,@object
	.size		_ZN40_INTERNAL_3f490513_4_k_cu_2d161406_212734cute1_E,(_ZN40_INTERNAL_3f490513_4_k_cu_2d161406_212734cuda3std3__45__cpo6cbeginE - _ZN40_INTERNAL_3f490513_4_k_cu_2d161406_212734cute1_E)
_ZN40_INTERNAL_3f490513_4_k_cu_2d161406_212734cute1_E:
	.zero		1
	.type		_ZN40_INTERNAL_3f490513_4_k_cu_2d161406_212734cuda3std3__45__cpo6cbeginE,@object
	.size		_ZN40_INTERNAL_3f490513_4_k_cu_2d161406_212734cuda3std3__45__cpo6cbeginE,(_ZN40_INTERNAL_3f490513_4_k_cu_2d161406_212734cuda3std3__48in_placeE - _ZN40_INTERNAL_3f490513_4_k_cu_2d161406_212734cuda3std3__45__cpo6cbeginE)
_ZN40_INTERNAL_3f490513_4_k_cu_2d161406_212734cuda3std3__45__cpo6cbeginE:
	.zero		1
	.type		_ZN40_INTERNAL_3f490513_4_k_cu_2d161406_212734cuda3std3__48in_placeE,@object
	.size		_ZN40_INTERNAL_3f490513_4_k_cu_2d161406_212734cuda3std3__48in_placeE,(_ZN40_INTERNAL_3f490513_4_k_cu_2d161406_212734cuda3std6ranges3__45__cpo9iter_moveE - _ZN40_INTERNAL_3f490513_4_k_cu_2d161406_212734cuda3std3__48in_placeE)
_ZN40_INTERNAL_3f490513_4_k_cu_2d161406_212734cuda3std3__48in_placeE:
	.zero		1
	.type		_ZN40_INTERNAL_3f490513_4_k_cu_2d161406_212734cuda3std6ranges3__45__cpo9iter_moveE,@object
	.size		_ZN40_INTERNAL_3f490513_4_k_cu_2d161406_212734cuda3std6ranges3__45__cpo9iter_moveE,(_ZN40_INTERNAL_3f490513_4_k_cu_2d161406_212734cuda3std3__45__cpo5beginE - _ZN40_INTERNAL_3f490513_4_k_cu_2d161406_212734cuda3std6ranges3__45__cpo9iter_moveE)
_ZN40_INTERNAL_3f490513_4_k_cu_2d161406_212734cuda3std6ranges3__45__cpo9iter_moveE:
	.zero		1
	.type		_ZN40_INTERNAL_3f490513_4_k_cu_2d161406_212734cuda3std3__45__cpo5beginE,@object
	.size		_ZN40_INTERNAL_3f490513_4_k_cu_2d161406_212734cuda3std3__45__cpo5beginE,(_ZN40_INTERNAL_3f490513_4_k_cu_2d161406_212734cuda3std3__442_GLOBAL__N__3f490513_4_k_cu_2d161406_212736ignoreE - _ZN40_INTERNAL_3f490513_4_k_cu_2d161406_212734cuda3std3__45__cpo5beginE)
_ZN40_INTERNAL_3f490513_4_k_cu_2d161406_212734cuda3std3__45__cpo5beginE:
	.zero		1
	.type		_ZN40_INTERNAL_3f490513_4_k_cu_2d161406_212734cuda3std3__442_GLOBAL__N__3f490513_4_k_cu_2d161406_212736ignoreE,@object
	.size		_ZN40_INTERNAL_3f490513_4_k_cu_2d161406_212734cuda3std3__442_GLOBAL__N__3f490513_4_k_cu_2d161406_212736ignoreE,(_ZN40_INTERNAL_3f490513_4_k_cu_2d161406_212734cute7productE - _ZN40_INTERNAL_3f490513_4_k_cu_2d161406_212734cuda3std3__442_GLOBAL__N__3f490513_4_k_cu_2d161406_212736ignoreE)
_ZN40_INTERNAL_3f490513_4_k_cu_2d161406_212734cuda3std3__442_GLOBAL__N__3f490513_4_k_cu_2d161406_212736ignoreE:
	.zero		1
	.type		_ZN40_INTERNAL_3f490513_4_k_cu_2d161406_212734cute7productE,@object
	.size		_ZN40_INTERNAL_3f490513_4_k_cu_2d161406_212734cute7productE,(_ZN40_INTERNAL_3f490513_4_k_cu_2d161406_212734cuda3std3__45__cpo3endE - _ZN40_INTERNAL_3f490513_4_k_cu_2d161406_212734cute7productE)
_ZN40_INTERNAL_3f490513_4_k_cu_2d161406_212734cute7productE:
	.zero		1
	.type		_ZN40_INTERNAL_3f490513_4_k_cu_2d161406_212734cuda3std3__45__cpo3endE,@object
	.size		_ZN40_INTERNAL_3f490513_4_k_cu_2d161406_212734cuda3std3__45__cpo3endE,(_ZN40_INTERNAL_3f490513_4_k_cu_2d161406_212734cuda3std3__419piecewise_constructE - _ZN40_INTERNAL_3f490513_4_k_cu_2d161406_212734cuda3std3__45__cpo3endE)
_ZN40_INTERNAL_3f490513_4_k_cu_2d161406_212734cuda3std3__45__cpo3endE:
	.zero		1
	.type		_ZN40_INTERNAL_3f490513_4_k_cu_2d161406_212734cuda3std3__419piecewise_constructE,@object
	.size		_ZN40_INTERNAL_3f490513_4_k_cu_2d161406_212734cuda3std3__419piecewise_constructE,(_ZN40_INTERNAL_3f490513_4_k_cu_2d161406_212734cuda3std3__45__cpo4cendE - _ZN40_INTERNAL_3f490513_4_k_cu_2d161406_212734cuda3std3__419piecewise_constructE)
_ZN40_INTERNAL_3f490513_4_k_cu_2d161406_212734cuda3std3__419piecewise_constructE:
	.zero		1
	.type		_ZN40_INTERNAL_3f490513_4_k_cu_2d161406_212734cuda3std3__45__cpo4cendE,@object
	.size		_ZN40_INTERNAL_3f490513_4_k_cu_2d161406_212734cuda3std3__45__cpo4cendE,(_ZN40_INTERNAL_3f490513_4_k_cu_2d161406_212734cuda3std6ranges3__45__cpo4swapE - _ZN40_INTERNAL_3f490513_4_k_cu_2d161406_212734cuda3std3__45__cpo4cendE)
_ZN40_INTERNAL_3f490513_4_k_cu_2d161406_212734cuda3std3__45__cpo4cendE:
	.zero		1
	.type		_ZN40_INTERNAL_3f490513_4_k_cu_2d161406_212734cuda3std6ranges3__45__cpo4swapE,@object
	.size		_ZN40_INTERNAL_3f490513_4_k_cu_2d161406_212734cuda3std6ranges3__45__cpo4swapE,(.L_8 - _ZN40_INTERNAL_3f490513_4_k_cu_2d161406_212734cuda3std6ranges3__45__cpo4swapE)
_ZN40_INTERNAL_3f490513_4_k_cu_2d161406_212734cuda3std6ranges3__45__cpo4swapE:
	.zero		1
.L_8:


//--------------------- .nv.constant0._ZN7cutlass13device_kernelINS_4gemm6kernel13GemmUniversalIN4cute5tupleIJiiiiEEENS1_10collective13CollectiveMmaINS1_34MainloopSm90TmaGmmaWarpSpecializedILi28ENS5_IJNS4_1CILi2EEENSA_ILi1EEESC_EEENS1_32KernelTmaWarpSpecializedPingpongEEENS5_IJNSA_ILi64EEESG_NSA_ILi32EEEEEENS_6half_tENS5_IJlSC_lEEESJ_SK_NS4_8TiledMMAINS4_8MMA_AtomIJNS4_4SM904GMMA25MMA_64x64x16_F32F16F16_SSILNSO_5MajorE0ELSQ_0ELNSO_7ScaleInE1ELSR_1EEEEEENS4_6LayoutINS5_IJSC_SC_SC_EEENS5_IJNSA_ILi0EEESW_SW_EEEEENS5_IJNS4_10UnderscoreESZ_SZ_EEEEENS4_13SM90_TMA_LOADENS4_14ComposedLayoutINS4_7SwizzleILi2ELi4ELi3EEENS4_18smem_ptr_flag_bitsILi16EEENSU_INS5_IJNSA_ILi8EEESH_EEENS5_IJSH_SC_EEEEEEEvNS4_8identityENS4_23SM90_TMA_LOAD_MULTICASTES1C_vS1D_EENS_8epilogue10collective6detail29Sm90TmaWarpSpecializedAdapterINS1H_15DefaultEpilogueISJ_SK_SK_NS1G_6thread17LinearCombinationISJ_Li1EffLNS1L_9ScaleType4KindE0ELNS_15FloatRoundStyleE2ESJ_EENS1_15EpilogueDefaultEEEEEvvEEEEvNT_6ParamsE --------------------------
	.section	.nv.constant0._ZN7cutlass13device_kernelINS_4gemm6kernel13GemmUniversalIN4cute5tupleIJiiiiEEENS1_10collective13CollectiveMmaINS1_34MainloopSm90TmaGmmaWarpSpecializedILi28ENS5_IJNS4_1CILi2EEENSA_ILi1EEESC_EEENS1_32KernelTmaWarpSpecializedPingpongEEENS5_IJNSA_ILi64EEESG_NSA_ILi32EEEEEENS_6half_tENS5_IJlSC_lEEESJ_SK_NS4_8TiledMMAINS4_8MMA_AtomIJNS4_4SM904GMMA25MMA_64x64x16_F32F16F16_SSILNSO_5MajorE0ELSQ_0ELNSO_7ScaleInE1ELSR_1EEEEEENS4_6LayoutINS5_IJSC_SC_SC_EEENS5_IJNSA_ILi0EEESW_SW_EEEEENS5_IJNS4_10UnderscoreESZ_SZ_EEEEENS4_13SM90_TMA_LOADENS4_14ComposedLayoutINS4_7SwizzleILi2ELi4ELi3EEENS4_18smem_ptr_flag_bitsILi16EEENSU_INS5_IJNSA_ILi8EEESH_EEENS5_IJSH_SC_EEEEEEEvNS4_8identityENS4_23SM90_TMA_LOAD_MULTICASTES1C_vS1D_EENS_8epilogue10collective6detail29Sm90TmaWarpSpecializedAdapterINS1H_15DefaultEpilogueISJ_SK_SK_NS1G_6thread17LinearCombinationISJ_Li1EffLNS1L_9ScaleType4KindE0ELNS_15FloatRoundStyleE2ESJ_EENS1_15EpilogueDefaultEEEEEvvEEEEvNT_6ParamsE,"a",@progbits
	.sectionflags	@""
	.align	4
.nv.constant0._ZN7cutlass13device_kernelINS_4gemm6kernel13GemmUniversalIN4cute5tupleIJiiiiEEENS1_10collective13CollectiveMmaINS1_34MainloopSm90TmaGmmaWarpSpecializedILi28ENS5_IJNS4_1CILi2EEENSA_ILi1EEESC_EEENS1_32KernelTmaWarpSpecializedPingpongEEENS5_IJNSA_ILi64EEESG_NSA_ILi32EEEEEENS_6half_tENS5_IJlSC_lEEESJ_SK_NS4_8TiledMMAINS4_8MMA_AtomIJNS4_4SM904GMMA25MMA_64x64x16_F32F16F16_SSILNSO_5MajorE0ELSQ_0ELNSO_7ScaleInE1ELSR_1EEEEEENS4_6LayoutINS5_IJSC_SC_SC_EEENS5_IJNSA_ILi0EEESW_SW_EEEEENS5_IJNS4_10UnderscoreESZ_SZ_EEEEENS4_13SM90_TMA_LOADENS4_14ComposedLayoutINS4_7SwizzleILi2ELi4ELi3EEENS4_18smem_ptr_flag_bitsILi16EEENSU_INS5_IJNSA_ILi8EEESH_EEENS5_IJSH_SC_EEEEEEEvNS4_8identityENS4_23SM90_TMA_LOAD_MULTICASTES1C_vS1D_EENS_8epilogue10collective6detail29Sm90TmaWarpSpecializedAdapterINS1H_15DefaultEpilogueISJ_SK_SK_NS1G_6thread17LinearCombinationISJ_Li1EffLNS1L_9ScaleType4KindE0ELNS_15FloatRoundStyleE2ESJ_EENS1_15EpilogueDefaultEEEEEvvEEEEvNT_6ParamsE:
	.zero		1664


//--------------------- SYMBOLS --------------------------

	.type		.nv.reservedSmem.offset0,@object
	.size		.nv.reservedSmem.offset0,0x4
	.type		__assertfail,@function
